// auto-generated by cutlass_sweep.gemm — config: {"arch": "sm_90", "cluster_m": 2, "cluster_n": 2, "dtype": "int8", "stages": 0, "tile_k": 64, "tile_m": 256, "tile_n": 256}
#include "cutlass/cutlass.h"
#include "cutlass/gemm/collective/collective_builder.hpp"
#include "cutlass/gemm/device/gemm_universal_adapter.h"
#include "cutlass/gemm/kernel/gemm_universal.hpp"
#include "cutlass/epilogue/collective/collective_builder.hpp"

using ElemA = int8_t;
using ElemB = int8_t;
using ElemCD = int8_t;
using Acc  = int32_t;
using TileShape    = cute::Shape<cute::_256, cute::_256, cute::_64>;
using ClusterShape = cute::Shape<cute::_2, cute::_2, cute::_1>;

using CollectiveEpilogue = typename cutlass::epilogue::collective::CollectiveBuilder<
    cutlass::arch::Sm90, cutlass::arch::OpClassTensorOp,
    TileShape, ClusterShape,
    cutlass::epilogue::collective::EpilogueTileAuto,
    Acc, Acc,
    ElemCD, cutlass::layout::RowMajor, 128 / cutlass::sizeof_bits<ElemCD>::value,
    ElemCD, cutlass::layout::RowMajor, 128 / cutlass::sizeof_bits<ElemCD>::value,
    cutlass::epilogue::collective::EpilogueScheduleAuto
  >::CollectiveOp;

using CollectiveMainloop = typename cutlass::gemm::collective::CollectiveBuilder<
    cutlass::arch::Sm90, cutlass::arch::OpClassTensorOp,
    ElemA, cutlass::layout::RowMajor, 128 / cutlass::sizeof_bits<ElemA>::value,
    ElemB, cutlass::layout::ColumnMajor, 128 / cutlass::sizeof_bits<ElemB>::value,
    Acc,
    TileShape, ClusterShape,
    cutlass::gemm::collective::StageCountAutoCarveout<static_cast<int>(sizeof(typename CollectiveEpilogue::SharedStorage))>,
    cutlass::gemm::collective::KernelScheduleAuto
  >::CollectiveOp;

using GemmKernel = cutlass::gemm::kernel::GemmUniversal<
    cute::Shape<int,int,int,int>,
    CollectiveMainloop,
    CollectiveEpilogue
>;
using Gemm = cutlass::gemm::device::GemmUniversalAdapter<GemmKernel>;

// Force the device kernel symbol into the cubin without needing a host main.
auto* _anchor = &cutlass::device_kernel<GemmKernel>;


// ===== COMPILED SASS (sm_90a) =====

	.target	sm_90a

	.elftype	@"ET_EXEC"


//--------------------- .note.nv.tkinfo           --------------------------
	.section	.note.nv.tkinfo,"",@"SHT_NOTE"
	.sectionflags	@"SHF_NOTE_NV_TKINFO"
	.tkinfo
        /*0018*/ 	.word	0x00000002
        /*0030*/ 	.string	""
        /*0030*/ 	.string	"ptxas"
        /*0030*/ 	.string	"Cuda compilation tools, release 13.0, V13.0.88"
        /*0030*/ 	.string	"Build cuda_13.0.r13.0/compiler.36424714_0"
        /*0030*/ 	.string	"-arch sm_90a -m 64 "



//--------------------- .note.nv.cuinfo           --------------------------
	.section	.note.nv.cuinfo,"",@"SHT_NOTE"
	.sectionflags	@"SHF_NOTE_NV_CUINFO"
        /*0018*/ 	.short	0x0002
        /*001a*/ 	.short	0x005a
        /*001c*/ 	.short	0x0082
	.zero		2


//--------------------- .nv.info                  --------------------------
	.section	.nv.info,"",@"SHT_CUDA_INFO"
	.align	4


	//----- nvinfo : EIATTR_REGCOUNT
	.align		4
        /*0000*/ 	.byte	0x04, 0x2f
        /*0002*/ 	.short	(.L_15 - .L_14)
	.align		4
.L_14:
        /*0004*/ 	.word	index@(_ZN7cutlass13device_kernelINS_4gemm6kernel13GemmUniversalIN4cute5tupleIJiiiiEEENS1_10collective13CollectiveMmaINS1_34MainloopSm90TmaGmmaWarpSpecializedILi7ENS5_IJNS4_1CILi2EEESB_NSA_ILi1EEEEEENS1_35KernelTmaWarpSpecializedCooperativeEEENS5_IJNSA_ILi256EEESG_NSA_ILi64EEEEEEaNS5_IJlSC_lEEEaSJ_NS4_8TiledMMAINS4_8MMA_AtomIJNS4_4SM904GMMA27MMA_64x256x32_S32S8S8_SS_TNEEEENS4_6LayoutINS5_IJSB_SC_SC_EEENS5_IJSC_NSA_ILi0EEESS_EEEEENS5_IJNS4_10UnderscoreESV_SV_EEEEENS4_23SM90_TMA_LOAD_MULTICASTENS4_14ComposedLayoutINS4_7SwizzleILi2ELi4ELi3EEENS4_18smem_ptr_flag_bitsILi8EEENSQ_INS5_IJNSA_ILi8EEESH_EEENS5_IJSH_SC_EEEEEEEvNS4_8identityESY_S18_vS19_EENS_8epilogue10collective6detail29Sm90TmaWarpSpecializedAdapterINS1C_15DefaultEpilogueIaSJ_SJ_NS1B_6thread17LinearCombinationIaLi1EiiLNS1G_9ScaleType4KindE0ELNS_15FloatRoundStyleE2EaEENS1_15EpilogueDefaultEEEEEvvEEEEvNT_6ParamsE)
        /*0008*/ 	.word	0x000000a8


	//----- nvinfo : EIATTR_FRAME_SIZE
	.align		4
.L_15:
        /*000c*/ 	.byte	0x04, 0x11
        /*000e*/ 	.short	(.L_17 - .L_16)
	.align		4
.L_16:
        /*0010*/ 	.word	index@(_ZN7cutlass13device_kernelINS_4gemm6kernel13GemmUniversalIN4cute5tupleIJiiiiEEENS1_10collective13CollectiveMmaINS1_34MainloopSm90TmaGmmaWarpSpecializedILi7ENS5_IJNS4_1CILi2EEESB_NSA_ILi1EEEEEENS1_35KernelTmaWarpSpecializedCooperativeEEENS5_IJNSA_ILi256EEESG_NSA_ILi64EEEEEEaNS5_IJlSC_lEEEaSJ_NS4_8TiledMMAINS4_8MMA_AtomIJNS4_4SM904GMMA27MMA_64x256x32_S32S8S8_SS_TNEEEENS4_6LayoutINS5_IJSB_SC_SC_EEENS5_IJSC_NSA_ILi0EEESS_EEEEENS5_IJNS4_10UnderscoreESV_SV_EEEEENS4_23SM90_TMA_LOAD_MULTICASTENS4_14ComposedLayoutINS4_7SwizzleILi2ELi4ELi3EEENS4_18smem_ptr_flag_bitsILi8EEENSQ_INS5_IJNSA_ILi8EEESH_EEENS5_IJSH_SC_EEEEEEEvNS4_8identityESY_S18_vS19_EENS_8epilogue10collective6detail29Sm90TmaWarpSpecializedAdapterINS1C_15DefaultEpilogueIaSJ_SJ_NS1B_6thread17LinearCombinationIaLi1EiiLNS1G_9ScaleType4KindE0ELNS_15FloatRoundStyleE2EaEENS1_15EpilogueDefaultEEEEEvvEEEEvNT_6ParamsE)
        /*0014*/ 	.word	0x000004c0


	//----- nvinfo : EIATTR_MIN_STACK_SIZE
	.align		4
.L_17:
        /*0018*/ 	.byte	0x04, 0x12
        /*001a*/ 	.short	(.L_19 - .L_18)
	.align		4
.L_18:
        /*001c*/ 	.word	index@(_ZN7cutlass13device_kernelINS_4gemm6kernel13GemmUniversalIN4cute5tupleIJiiiiEEENS1_10collective13CollectiveMmaINS1_34MainloopSm90TmaGmmaWarpSpecializedILi7ENS5_IJNS4_1CILi2EEESB_NSA_ILi1EEEEEENS1_35KernelTmaWarpSpecializedCooperativeEEENS5_IJNSA_ILi256EEESG_NSA_ILi64EEEEEEaNS5_IJlSC_lEEEaSJ_NS4_8TiledMMAINS4_8MMA_AtomIJNS4_4SM904GMMA27MMA_64x256x32_S32S8S8_SS_TNEEEENS4_6LayoutINS5_IJSB_SC_SC_EEENS5_IJSC_NSA_ILi0EEESS_EEEEENS5_IJNS4_10UnderscoreESV_SV_EEEEENS4_23SM90_TMA_LOAD_MULTICASTENS4_14ComposedLayoutINS4_7SwizzleILi2ELi4ELi3EEENS4_18smem_ptr_flag_bitsILi8EEENSQ_INS5_IJNSA_ILi8EEESH_EEENS5_IJSH_SC_EEEEEEEvNS4_8identityESY_S18_vS19_EENS_8epilogue10collective6detail29Sm90TmaWarpSpecializedAdapterINS1C_15DefaultEpilogueIaSJ_SJ_NS1B_6thread17LinearCombinationIaLi1EiiLNS1G_9ScaleType4KindE0ELNS_15FloatRoundStyleE2EaEENS1_15EpilogueDefaultEEEEEvvEEEEvNT_6ParamsE)
        /*0020*/ 	.word	0x000004c0
.L_19:


//--------------------- .nv.compat                --------------------------
	.section	.nv.compat,"",@"SHT_CUDA_COMPAT_INFO"
	.align	4
        /*0000*/ 	.byte	0x02, 0x09, 0x01, 0x00, 0x02, 0x02, 0x04, 0x00, 0x02, 0x05, 0x05, 0x00, 0x03, 0x07, 0x01, 0x01
        /*0010*/ 	.byte	0x02, 0x03, 0x01, 0x00, 0x02, 0x06, 0x01, 0x00, 0x04, 0x0b, 0x08, 0x00, 0x00, 0x00, 0x00, 0x00
        /*0020*/ 	.byte	0x00, 0x00, 0x00, 0x00


//--------------------- .nv.info._ZN7cutlass13device_kernelINS_4gemm6kernel13GemmUniversalIN4cute5tupleIJiiiiEEENS1_10collective13CollectiveMmaINS1_34MainloopSm90TmaGmmaWarpSpecializedILi7ENS5_IJNS4_1CILi2EEESB_NSA_ILi1EEEEEENS1_35KernelTmaWarpSpecializedCooperativeEEENS5_IJNSA_ILi256EEESG_NSA_ILi64EEEEEEaNS5_IJlSC_lEEEaSJ_NS4_8TiledMMAINS4_8MMA_AtomIJNS4_4SM904GMMA27MMA_64x256x32_S32S8S8_SS_TNEEEENS4_6LayoutINS5_IJSB_SC_SC_EEENS5_IJSC_NSA_ILi0EEESS_EEEEENS5_IJNS4_10UnderscoreESV_SV_EEEEENS4_23SM90_TMA_LOAD_MULTICASTENS4_14ComposedLayoutINS4_7SwizzleILi2ELi4ELi3EEENS4_18smem_ptr_flag_bitsILi8EEENSQ_INS5_IJNSA_ILi8EEESH_EEENS5_IJSH_SC_EEEEEEEvNS4_8identityESY_S18_vS19_EENS_8epilogue10collective6detail29Sm90TmaWarpSpecializedAdapterINS1C_15DefaultEpilogueIaSJ_SJ_NS1B_6thread17LinearCombinationIaLi1EiiLNS1G_9ScaleType4KindE0ELNS_15FloatRoundStyleE2EaEENS1_15EpilogueDefaultEEEEEvvEEEEvNT_6ParamsE --------------------------
	.section	.nv.info._ZN7cutlass13device_kernelINS_4gemm6kernel13GemmUniversalIN4cute5tupleIJiiiiEEENS1_10collective13CollectiveMmaINS1_34MainloopSm90TmaGmmaWarpSpecializedILi7ENS5_IJNS4_1CILi2EEESB_NSA_ILi1EEEEEENS1_35KernelTmaWarpSpecializedCooperativeEEENS5_IJNSA_ILi256EEESG_NSA_ILi64EEEEEEaNS5_IJlSC_lEEEaSJ_NS4_8TiledMMAINS4_8MMA_AtomIJNS4_4SM904GMMA27MMA_64x256x32_S32S8S8_SS_TNEEEENS4_6LayoutINS5_IJSB_SC_SC_EEENS5_IJSC_NSA_ILi0EEESS_EEEEENS5_IJNS4_10UnderscoreESV_SV_EEEEENS4_23SM90_TMA_LOAD_MULTICASTENS4_14ComposedLayoutINS4_7SwizzleILi2ELi4ELi3EEENS4_18smem_ptr_flag_bitsILi8EEENSQ_INS5_IJNSA_ILi8EEESH_EEENS5_IJSH_SC_EEEEEEEvNS4_8identityESY_S18_vS19_EENS_8epilogue10collective6detail29Sm90TmaWarpSpecializedAdapterINS1C_15DefaultEpilogueIaSJ_SJ_NS1B_6thread17LinearCombinationIaLi1EiiLNS1G_9ScaleType4KindE0ELNS_15FloatRoundStyleE2EaEENS1_15EpilogueDefaultEEEEEvvEEEEvNT_6ParamsE,"",@"SHT_CUDA_INFO"
	.sectionflags	@""
	.align	4


	//----- nvinfo : EIATTR_CUDA_API_VERSION
	.align		4
        /*0000*/ 	.byte	0x04, 0x37
        /*0002*/ 	.short	(.L_21 - .L_20)
.L_20:
        /*0004*/ 	.word	0x00000082


	//----- nvinfo : EIATTR_KPARAM_INFO
	.align		4
.L_21:
        /*0008*/ 	.byte	0x04, 0x17
        /*000a*/ 	.short	(.L_23 - .L_22)
.L_22:
        /*000c*/ 	.word	0x00000000
        /*0010*/ 	.short	0x0000
        /*0012*/ 	.short	0x0070
        /*0014*/ 	.byte	0x00, 0xf0, 0x01, 0x10


	//----- nvinfo : EIATTR_SPARSE_MMA_MASK
	.align		4
.L_23:
        /*0018*/ 	.byte	0x03, 0x50
        /*001a*/ 	.short	0x0000


	//----- nvinfo : EIATTR_MAXREG_COUNT
	.align		4
        /*001c*/ 	.byte	0x03, 0x1b
        /*001e*/ 	.short	0x00a8


	//----- nvinfo : EIATTR_NUM_BARRIERS
	.align		4
        /*0020*/ 	.byte	0x02, 0x4c
        /*0022*/ 	.byte	0x01
	.zero		1


	//----- nvinfo : EIATTR_EXTERNS
	.align		4
        /*0024*/ 	.byte	0x04, 0x0f
        /*0026*/ 	.short	(.L_25 - .L_24)


	//   ....[0]....
	.align		4
.L_24:
        /*0028*/ 	.word	index@(__assertfail)


	//----- nvinfo : EIATTR_ANNOTATIONS
	.align		4
.L_25:
        /*002c*/ 	.byte	0x04, 0x55
        /*002e*/ 	.short	(.L_27 - .L_26)


	//   ....[0]....
.L_26:
        /*0030*/ 	.word	0x00000001
        /*0034*/ 	.byte	0x60, 0x0a, 0x00, 0x00, 0x01, 0x00, 0x00, 0x00, 0x70, 0x0a, 0x00, 0x00, 0x01, 0x00, 0x00, 0x00
        /* <DEDUP_REMOVED lines=381> */
        /*1814*/ 	.byte	0x50, 0x3d, 0x01, 0x00, 0x01, 0x00, 0x00, 0x00, 0x70, 0x3d, 0x01, 0x00


	//----- nvinfo : EIATTR_MERCURY_ISA_VERSION
	.align		4
.L_27:
        /*1820*/ 	.byte	0x03, 0x5f
        /*1822*/ 	.short	0x0101


	//----- nvinfo : EIATTR_INT_WARP_WIDE_INSTR_OFFSETS
	.align		4
        /*1824*/ 	.byte	0x04, 0x31
        /*1826*/ 	.short	(.L_29 - .L_28)


	//   ....[0]....
.L_28:
        /*1828*/ 	.word	0x000005e0


	//   ....[1]....
        /*182c*/ 	.word	0x000005f0


	//   ....[2]....
        /*1830*/ 	.word	0x00000770


	//----- nvinfo : EIATTR_COOP_GROUP_MASK_REGIDS
	.align		4
.L_29:
        /*1834*/ 	.byte	0x04, 0x29
        /*1836*/ 	.short	(.L_31 - .L_30)


	//   ....[0]....
.L_30:
        /*1838*/ 	.word	0xffffffff


	//   ....[1]....
        /*183c*/ 	.word	0xffffffff


	//   ....[2]....
        /*1840*/ 	.word	0xffffffff


	//   ....[3]....
        /*1844*/ 	.word	0xffffffff


	//   ....[4]....
        /*1848*/ 	.word	0xffffffff


	//   ....[5]....
        /*184c*/ 	.word	0xffffffff


	//----- nvinfo : EIATTR_COOP_GROUP_INSTR_OFFSETS
	.align		4
.L_31:
        /*1850*/ 	.byte	0x04, 0x28
        /*1852*/ 	.short	(.L_33 - .L_32)


	//   ....[0]....
.L_32:
        /*1854*/ 	.word	0x00000070


	//   ....[1]....
        /*1858*/ 	.word	0x00000080


	//   ....[2]....
        /*185c*/ 	.word	0x000001a0


	//   ....[3]....
        /*1860*/ 	.word	0x00000430


	//   ....[4]....
        /*1864*/ 	.word	0x000008a0


	//   ....[5]....
        /*1868*/ 	.word	0x00001470


	//----- nvinfo : EIATTR_REG_RECONFIG
	.align		4
.L_33:
        /*186c*/ 	.byte	0x01, 0x54
	.zero		2


	//----- nvinfo : EIATTR_SYSCALL_OFFSETS
	.align		4
        /*1870*/ 	.byte	0x04, 0x46
        /*1872*/ 	.short	(.L_35 - .L_34)


	//   ....[0]....
.L_34:
        /*1874*/ 	.word	0x00001630


	//----- nvinfo : EIATTR_MBARRIER_INSTR_OFFSETS
	.align		4
.L_35:
        /*1878*/ 	.byte	0x04, 0x39
        /*187a*/ 	.short	(.L_37 - .L_36)


	//   ....[0]....
.L_36:
        /*187c*/ 	.word	0x00000320
        /*1880*/ 	.word	0x000000ff
        /*1884*/ 	.word	0x00000000
        /*1888*/ 	.short	0x0100
        /*188a*/ 	.byte	0x08
	.zero		1


	//   ....[1]....
        /*188c*/ 	.word	0x00000330
        /*1890*/ 	.word	0x000000ff
        /*1894*/ 	.word	0x00000038
        /*1898*/ 	.short	0x0100
        /*189a*/ 	.byte	0x08
	.zero		1


	//   ....[2]....
        /*189c*/ 	.word	0x00000340
        /*18a0*/ 	.word	0x000000ff
        /*18a4*/ 	.word	0x00000008
        /*18a8*/ 	.short	0x0100
        /*18aa*/ 	.byte	0x08
	.zero		1


	//   ....[3]....
        /*18ac*/ 	.word	0x00000350
        /*18b0*/ 	.word	0x000000ff
        /*18b4*/ 	.word	0x00000040
        /*18b8*/ 	.short	0x0100
        /*18ba*/ 	.byte	0x08
	.zero		1


	//   ....[4]....
        /*18bc*/ 	.word	0x00000360
        /*18c0*/ 	.word	0x000000ff
        /*18c4*/ 	.word	0x00000010
        /*18c8*/ 	.short	0x0100
        /*18ca*/ 	.byte	0x08
	.zero		1


	//   ....[5]....
        /*18cc*/ 	.word	0x00000370
        /*18d0*/ 	.word	0x000000ff
        /*18d4*/ 	.word	0x00000048
        /*18d8*/ 	.short	0x0100
        /*18da*/ 	.byte	0x08
	.zero		1


	//   ....[6]....
        /*18dc*/ 	.word	0x00000380
        /*18e0*/ 	.word	0x000000ff
        /*18e4*/ 	.word	0x00000018
        /*18e8*/ 	.short	0x0100
        /*18ea*/ 	.byte	0x08
	.zero		1


	//   ....[7]....
        /*18ec*/ 	.word	0x00000390
        /*18f0*/ 	.word	0x000000ff
        /*18f4*/ 	.word	0x00000050
        /*18f8*/ 	.short	0x0100
        /*18fa*/ 	.byte	0x08
	.zero		1


	//   ....[8]....
        /*18fc*/ 	.word	0x000003a0
        /*1900*/ 	.word	0x000000ff
        /*1904*/ 	.word	0x00000020
        /*1908*/ 	.short	0x0100
        /*190a*/ 	.byte	0x08
	.zero		1


	//   ....[9]....
        /*190c*/ 	.word	0x000003b0
        /*1910*/ 	.word	0x000000ff
        /*1914*/ 	.word	0x00000058
        /*1918*/ 	.short	0x0100
        /*191a*/ 	.byte	0x08
	.zero		1


	//   ....[10]....
        /*191c*/ 	.word	0x000003c0
        /*1920*/ 	.word	0x000000ff
        /*1924*/ 	.word	0x00000028
        /*1928*/ 	.short	0x0100
        /*192a*/ 	.byte	0x08
	.zero		1


	//   ....[11]....
        /*192c*/ 	.word	0x000003d0
        /*1930*/ 	.word	0x000000ff
        /*1934*/ 	.word	0x00000060
        /*1938*/ 	.short	0x0100
        /*193a*/ 	.byte	0x08
	.zero		1


	//   ....[12]....
        /*193c*/ 	.word	0x000003e0
        /*1940*/ 	.word	0x000000ff
        /*1944*/ 	.word	0x00000030
        /*1948*/ 	.short	0x0100
        /*194a*/ 	.byte	0x08
	.zero		1


	//   ....[13]....
        /*194c*/ 	.word	0x000003f0
        /*1950*/ 	.word	0x000000ff
        /*1954*/ 	.word	0x00000068
        /*1958*/ 	.short	0x0100
        /*195a*/ 	.byte	0x08
	.zero		1


	//   ....[14]....
        /*195c*/ 	.word	0x000007d0
        /*1960*/ 	.word	0x000000ff
        /*1964*/ 	.word	0x00000080
        /*1968*/ 	.short	0x0100
        /*196a*/ 	.byte	0x06
	.zero		1


	//   ....[15]....
        /*196c*/ 	.word	0x00000800
        /*1970*/ 	.word	0x000000ff
        /*1974*/ 	.word	0x00000088
        /*1978*/ 	.short	0x0100
        /*197a*/ 	.byte	0x06
	.zero		1


	//   ....[16]....
        /*197c*/ 	.word	0x00001710
        /*1980*/ 	.word	0x00000003
        /*1984*/ 	.word	0x00000000
        /*1988*/ 	.short	0x010a
        /*198a*/ 	.byte	0x3f
	.zero		1


	//   ....[17]....
        /*198c*/ 	.word	0x00001750
        /*1990*/ 	.word	0x00000003
        /*1994*/ 	.word	0x00000000
        /*1998*/ 	.short	0x010a
        /*199a*/ 	.byte	0x3f
	.zero		1


	//   ....[18]....
        /*199c*/ 	.word	0x00002cb0
        /*19a0*/ 	.word	0x00000004
        /*19a4*/ 	.word	0x00000000
        /*19a8*/ 	.short	0x010a
        /*19aa*/ 	.byte	0x3f
	.zero		1


	//   ....[19]....
        /*19ac*/ 	.word	0x00002cf0
        /*19b0*/ 	.word	0x00000004
        /*19b4*/ 	.word	0x00000000
        /*19b8*/ 	.short	0x010a
        /*19ba*/ 	.byte	0x3f
	.zero		1


	//   ....[20]....
        /*19bc*/ 	.word	0x00004d00
        /*19c0*/ 	.word	0x00000004
        /*19c4*/ 	.word	0x00000000
        /*19c8*/ 	.short	0x0101
        /*19ca*/ 	.byte	0x3f
	.zero		1


	//   ....[21]....
        /*19cc*/ 	.word	0x00004f30
        /*19d0*/ 	.word	0x00000000
        /*19d4*/ 	.word	0x00000000
        /*19d8*/ 	.short	0x0101
        /*19da*/ 	.byte	0x3f
	.zero		1


	//   ....[22]....
        /*19dc*/ 	.word	0x000138c0
        /*19e0*/ 	.word	0x0000000a
        /*19e4*/ 	.word	0x00000038
        /*19e8*/ 	.short	0x010a
        /*19ea*/ 	.byte	0x3f
	.zero		1


	//   ....[23]....
        /*19ec*/ 	.word	0x00013c80
        /*19f0*/ 	.word	0x00000003
        /*19f4*/ 	.word	0x00000088
        /*19f8*/ 	.short	0x0101
        /*19fa*/ 	.byte	0x3f
	.zero		1


	//   ....[24]....
        /*19fc*/ 	.word	0x00014470
        /*1a00*/ 	.word	0x00000005
        /*1a04*/ 	.word	0x00000000
        /*1a08*/ 	.short	0x010a
        /*1a0a*/ 	.byte	0x3f
	.zero		1


	//   ....[25]....
        /*1a0c*/ 	.word	0x00014500
        /*1a10*/ 	.word	0x00000007
        /*1a14*/ 	.word	0x00000000
        /*1a18*/ 	.short	0x010a
        /*1a1a*/ 	.byte	0x3f
	.zero		1


	//   ....[26]....
        /*1a1c*/ 	.word	0x00014590
        /*1a20*/ 	.word	0x00000007
        /*1a24*/ 	.word	0x00000000
        /*1a28*/ 	.short	0x010a
        /*1a2a*/ 	.byte	0x3f
	.zero		1


	//   ....[27]....
        /*1a2c*/ 	.word	0x00014620
        /*1a30*/ 	.word	0x00000007
        /*1a34*/ 	.word	0x00000000
        /*1a38*/ 	.short	0x010a
        /*1a3a*/ 	.byte	0x3f
	.zero		1


	//   ....[28]....
        /*1a3c*/ 	.word	0x000146b0
        /*1a40*/ 	.word	0x00000007
        /*1a44*/ 	.word	0x00000000
        /*1a48*/ 	.short	0x010a
        /*1a4a*/ 	.byte	0x3f
	.zero		1


	//   ....[29]....
        /*1a4c*/ 	.word	0x00014740
        /*1a50*/ 	.word	0x00000007
        /*1a54*/ 	.word	0x00000000
        /*1a58*/ 	.short	0x010a
        /*1a5a*/ 	.byte	0x3f
	.zero		1


	//   ....[30]....
        /*1a5c*/ 	.word	0x000147d0
        /*1a60*/ 	.word	0x00000003
        /*1a64*/ 	.word	0x00000000
        /*1a68*/ 	.short	0x010a
        /*1a6a*/ 	.byte	0x3f
	.zero		1


	//   ....[31]....
        /*1a6c*/ 	.word	0x00014830
        /*1a70*/ 	.word	0x00000003
        /*1a74*/ 	.word	0x00000000
        /*1a78*/ 	.short	0x010a
        /*1a7a*/ 	.byte	0x3f
	.zero		1


	//   ....[32]....
        /*1a7c*/ 	.word	0x00014880
        /*1a80*/ 	.word	0x00000004
        /*1a84*/ 	.word	0x00000000
        /*1a88*/ 	.short	0x010a
        /*1a8a*/ 	.byte	0x3f
	.zero		1


	//   ....[33]....
        /*1a8c*/ 	.word	0x00014950
        /*1a90*/ 	.word	0x0000000a
        /*1a94*/ 	.word	0x00000038
        /*1a98*/ 	.short	0x010a
        /*1a9a*/ 	.byte	0x3f
	.zero		1


	//   ....[34]....
        /*1a9c*/ 	.word	0x00014a20
        /*1aa0*/ 	.word	0x00000005
        /*1aa4*/ 	.word	0x00000000
        /*1aa8*/ 	.short	0x010a
        /*1aaa*/ 	.byte	0x3f
	.zero		1


	//   ....[35]....
        /*1aac*/ 	.word	0x00014a70
        /*1ab0*/ 	.word	0x00000007
        /*1ab4*/ 	.word	0x00000000
        /*1ab8*/ 	.short	0x010a
        /*1aba*/ 	.byte	0x3f
	.zero		1


	//   ....[36]....
        /*1abc*/ 	.word	0x00014ac0
        /*1ac0*/ 	.word	0x00000007
        /*1ac4*/ 	.word	0x00000000
        /*1ac8*/ 	.short	0x010a
        /*1aca*/ 	.byte	0x3f
	.zero		1


	//   ....[37]....
        /*1acc*/ 	.word	0x00014b10
        /*1ad0*/ 	.word	0x00000007
        /*1ad4*/ 	.word	0x00000000
        /*1ad8*/ 	.short	0x010a
        /*1ada*/ 	.byte	0x3f
	.zero		1


	//   ....[38]....
        /*1adc*/ 	.word	0x00014b60
        /*1ae0*/ 	.word	0x00000007
        /*1ae4*/ 	.word	0x00000000
        /*1ae8*/ 	.short	0x010a
        /*1aea*/ 	.byte	0x3f
	.zero		1


	//   ....[39]....
        /*1aec*/ 	.word	0x00014bb0
        /*1af0*/ 	.word	0x00000007
        /*1af4*/ 	.word	0x00000000
        /*1af8*/ 	.short	0x010a
        /*1afa*/ 	.byte	0x3f
	.zero		1


	//----- nvinfo : EIATTR_NUM_MBARRIERS
	.align		4
.L_37:
        /*1afc*/ 	.byte	0x03, 0x38
        /*1afe*/ 	.short	0x0010


	//----- nvinfo : EIATTR_EXIT_INSTR_OFFSETS
	.align		4
        /*1b00*/ 	.byte	0x04, 0x1c
        /*1b02*/ 	.short	(.L_39 - .L_38)


	//   ....[0]....
.L_38:
        /*1b04*/ 	.word	0x00000b00


	//   ....[1]....
        /*1b08*/ 	.word	0x00001390


	//   ....[2]....
        /*1b0c*/ 	.word	0x00012e20


	//   ....[3]....
        /*1b10*/ 	.word	0x00013440


	//   ....[4]....
        /*1b14*/ 	.word	0x00014820


	//----- nvinfo : EIATTR_MAX_THREADS
	.align		4
.L_39:
        /*1b18*/ 	.byte	0x04, 0x05
        /*1b1a*/ 	.short	(.L_41 - .L_40)
.L_40:
        /*1b1c*/ 	.word	0x00000180
        /*1b20*/ 	.word	0x00000001
        /*1b24*/ 	.word	0x00000001


	//----- nvinfo : EIATTR_CRS_STACK_SIZE
	.align		4
.L_41:
        /*1b28*/ 	.byte	0x04, 0x1e
        /*1b2a*/ 	.short	(.L_43 - .L_42)
.L_42:
        /*1b2c*/ 	.word	0x00000000


	//----- nvinfo : EIATTR_CBANK_PARAM_SIZE
	.align		4
.L_43:
        /*1b30*/ 	.byte	0x03, 0x19
        /*1b32*/ 	.short	0x0470


	//----- nvinfo : EIATTR_PARAM_CBANK
	.align		4
        /*1b34*/ 	.byte	0x04, 0x0a
        /*1b36*/ 	.short	(.L_45 - .L_44)
	.align		4
.L_44:
        /*1b38*/ 	.word	index@(.nv.constant0._ZN7cutlass13device_kernelINS_4gemm6kernel13GemmUniversalIN4cute5tupleIJiiiiEEENS1_10collective13CollectiveMmaINS1_34MainloopSm90TmaGmmaWarpSpecializedILi7ENS5_IJNS4_1CILi2EEESB_NSA_ILi1EEEEEENS1_35KernelTmaWarpSpecializedCooperativeEEENS5_IJNSA_ILi256EEESG_NSA_ILi64EEEEEEaNS5_IJlSC_lEEEaSJ_NS4_8TiledMMAINS4_8MMA_AtomIJNS4_4SM904GMMA27MMA_64x256x32_S32S8S8_SS_TNEEEENS4_6LayoutINS5_IJSB_SC_SC_EEENS5_IJSC_NSA_ILi0EEESS_EEEEENS5_IJNS4_10UnderscoreESV_SV_EEEEENS4_23SM90_TMA_LOAD_MULTICASTENS4_14ComposedLayoutINS4_7SwizzleILi2ELi4ELi3EEENS4_18smem_ptr_flag_bitsILi8EEENSQ_INS5_IJNSA_ILi8EEESH_EEENS5_IJSH_SC_EEEEEEEvNS4_8identityESY_S18_vS19_EENS_8epilogue10collective6detail29Sm90TmaWarpSpecializedAdapterINS1C_15DefaultEpilogueIaSJ_SJ_NS1B_6thread17LinearCombinationIaLi1EiiLNS1G_9ScaleType4KindE0ELNS_15FloatRoundStyleE2EaEENS1_15EpilogueDefaultEEEEEvvEEEEvNT_6ParamsE)
        /*1b3c*/ 	.short	0x0210
        /*1b3e*/ 	.short	0x0470


	//----- nvinfo : EIATTR_SW_WAR
	.align		4
.L_45:
        /*1b40*/ 	.byte	0x04, 0x36
        /*1b42*/ 	.short	(.L_47 - .L_46)
.L_46:
        /*1b44*/ 	.word	0x00000008
.L_47:


//--------------------- .nv.callgraph             --------------------------
	.section	.nv.callgraph,"",@"SHT_CUDA_CALLGRAPH"
	.align	4
	.sectionentsize	8
	.align		4
        /*0000*/ 	.word	0x00000000
	.align		4
        /*0004*/ 	.word	0xffffffff
	.align		4
        /*0008*/ 	.word	index@(_ZN7cutlass13device_kernelINS_4gemm6kernel13GemmUniversalIN4cute5tupleIJiiiiEEENS1_10collective13CollectiveMmaINS1_34MainloopSm90TmaGmmaWarpSpecializedILi7ENS5_IJNS4_1CILi2EEESB_NSA_ILi1EEEEEENS1_35KernelTmaWarpSpecializedCooperativeEEENS5_IJNSA_ILi256EEESG_NSA_ILi64EEEEEEaNS5_IJlSC_lEEEaSJ_NS4_8TiledMMAINS4_8MMA_AtomIJNS4_4SM904GMMA27MMA_64x256x32_S32S8S8_SS_TNEEEENS4_6LayoutINS5_IJSB_SC_SC_EEENS5_IJSC_NSA_ILi0EEESS_EEEEENS5_IJNS4_10UnderscoreESV_SV_EEEEENS4_23SM90_TMA_LOAD_MULTICASTENS4_14ComposedLayoutINS4_7SwizzleILi2ELi4ELi3EEENS4_18smem_ptr_flag_bitsILi8EEENSQ_INS5_IJNSA_ILi8EEESH_EEENS5_IJSH_SC_EEEEEEEvNS4_8identityESY_S18_vS19_EENS_8epilogue10collective6detail29Sm90TmaWarpSpecializedAdapterINS1C_15DefaultEpilogueIaSJ_SJ_NS1B_6thread17LinearCombinationIaLi1EiiLNS1G_9ScaleType4KindE0ELNS_15FloatRoundStyleE2EaEENS1_15EpilogueDefaultEEEEEvvEEEEvNT_6ParamsE)
	.align		4
        /*000c*/ 	.word	index@(__assertfail)
	.align		4
        /*0010*/ 	.word	0x00000000
	.align		4
        /*0014*/ 	.word	0xfffffffe
	.align		4
        /*0018*/ 	.word	0x00000000
	.align		4
        /*001c*/ 	.word	0xfffffffd
	.align		4
        /*0020*/ 	.word	0x00000000
	.align		4
        /*0024*/ 	.word	0xfffffffc


//--------------------- .nv.constant4             --------------------------
	.section	.nv.constant4,"a",@progbits
	.align	8
	.align		8
.nv.constant4:
        /*0000*/ 	.dword	__assertfail
	.align		8
        /*0008*/ 	.dword	__unnamed_1
	.align		8
        /*0010*/ 	.dword	_ZN39_INTERNAL_58e00075_4_k_cu_1df6fe3f_64384cuda3std3__45__cpo5beginE
	.align		8
        /*0018*/ 	.dword	_ZN39_INTERNAL_58e00075_4_k_cu_1df6fe3f_64384cuda3std3__45__cpo3endE
	.align		8
        /*0020*/ 	.dword	_ZN39_INTERNAL_58e00075_4_k_cu_1df6fe3f_64384cuda3std3__45__cpo6cbeginE
	.align		8
        /*0028*/ 	.dword	_ZN39_INTERNAL_58e00075_4_k_cu_1df6fe3f_64384cuda3std3__45__cpo4cendE
	.align		8
        /*0030*/ 	.dword	_ZN39_INTERNAL_58e00075_4_k_cu_1df6fe3f_64384cuda3std3__441_GLOBAL__N__58e00075_4_k_cu_1df6fe3f_64386ignoreE
	.align		8
        /*0038*/ 	.dword	_ZN39_INTERNAL_58e00075_4_k_cu_1df6fe3f_64384cuda3std3__419piecewise_constructE
	.align		8
        /*0040*/ 	.dword	_ZN39_INTERNAL_58e00075_4_k_cu_1df6fe3f_64384cuda3std3__48in_placeE
	.align		8
        /*0048*/ 	.dword	_ZN39_INTERNAL_58e00075_4_k_cu_1df6fe3f_64384cuda3std6ranges3__45__cpo4swapE
	.align		8
        /*0050*/ 	.dword	_ZN39_INTERNAL_58e00075_4_k_cu_1df6fe3f_64384cuda3std6ranges3__45__cpo9iter_moveE
	.align		8
        /*0058*/ 	.dword	_ZN39_INTERNAL_58e00075_4_k_cu_1df6fe3f_64384cute7productE
	.align		8
        /*0060*/ 	.dword	_ZN39_INTERNAL_58e00075_4_k_cu_1df6fe3f_64384cute1_E
	.align		8
        /*0068*/ 	.dword	$str$22
	.align		8
        /*0070*/ 	.dword	$str$23


//--------------------- .text._ZN7cutlass13device_kernelINS_4gemm6kernel13GemmUniversalIN4cute5tupleIJiiiiEEENS1_10collective13CollectiveMmaINS1_34MainloopSm90TmaGmmaWarpSpecializedILi7ENS5_IJNS4_1CILi2EEESB_NSA_ILi1EEEEEENS1_35KernelTmaWarpSpecializedCooperativeEEENS5_IJNSA_ILi256EEESG_NSA_ILi64EEEEEEaNS5_IJlSC_lEEEaSJ_NS4_8TiledMMAINS4_8MMA_AtomIJNS4_4SM904GMMA27MMA_64x256x32_S32S8S8_SS_TNEEEENS4_6LayoutINS5_IJSB_SC_SC_EEENS5_IJSC_NSA_ILi0EEESS_EEEEENS5_IJNS4_10UnderscoreESV_SV_EEEEENS4_23SM90_TMA_LOAD_MULTICASTENS4_14ComposedLayoutINS4_7SwizzleILi2ELi4ELi3EEENS4_18smem_ptr_flag_bitsILi8EEENSQ_INS5_IJNSA_ILi8EEESH_EEENS5_IJSH_SC_EEEEEEEvNS4_8identityESY_S18_vS19_EENS_8epilogue10collective6detail29Sm90TmaWarpSpecializedAdapterINS1C_15DefaultEpilogueIaSJ_SJ_NS1B_6thread17LinearCombinationIaLi1EiiLNS1G_9ScaleType4KindE0ELNS_15FloatRoundStyleE2EaEENS1_15EpilogueDefaultEEEEEvvEEEEvNT_6ParamsE --------------------------
	.section	.text._ZN7cutlass13device_kernelINS_4gemm6kernel13GemmUniversalIN4cute5tupleIJiiiiEEENS1_10collective13CollectiveMmaINS1_34MainloopSm90TmaGmmaWarpSpecializedILi7ENS5_IJNS4_1CILi2EEESB_NSA_ILi1EEEEEENS1_35KernelTmaWarpSpecializedCooperativeEEENS5_IJNSA_ILi256EEESG_NSA_ILi64EEEEEEaNS5_IJlSC_lEEEaSJ_NS4_8TiledMMAINS4_8MMA_AtomIJNS4_4SM904GMMA27MMA_64x256x32_S32S8S8_SS_TNEEEENS4_6LayoutINS5_IJSB_SC_SC_EEENS5_IJSC_NSA_ILi0EEESS_EEEEENS5_IJNS4_10UnderscoreESV_SV_EEEEENS4_23SM90_TMA_LOAD_MULTICASTENS4_14ComposedLayoutINS4_7SwizzleILi2ELi4ELi3EEENS4_18smem_ptr_flag_bitsILi8EEENSQ_INS5_IJNSA_ILi8EEESH_EEENS5_IJSH_SC_EEEEEEEvNS4_8identityESY_S18_vS19_EENS_8epilogue10collective6detail29Sm90TmaWarpSpecializedAdapterINS1C_15DefaultEpilogueIaSJ_SJ_NS1B_6thread17LinearCombinationIaLi1EiiLNS1G_9ScaleType4KindE0ELNS_15FloatRoundStyleE2EaEENS1_15EpilogueDefaultEEEEEvvEEEEvNT_6ParamsE,"ax",@progbits
	.align	128
.text._ZN7cutlass13device_kernelINS_4gemm6kernel13GemmUniversalIN4cute5tupleIJiiiiEEENS1_10collective13CollectiveMmaINS1_34MainloopSm90TmaGmmaWarpSpecializedILi7ENS5_IJNS4_1CILi2EEESB_NSA_ILi1EEEEEENS1_35KernelTmaWarpSpecializedCooperativeEEENS5_IJNSA_ILi256EEESG_NSA_ILi64EEEEEEaNS5_IJlSC_lEEEaSJ_NS4_8TiledMMAINS4_8MMA_AtomIJNS4_4SM904GMMA27MMA_64x256x32_S32S8S8_SS_TNEEEENS4_6LayoutINS5_IJSB_SC_SC_EEENS5_IJSC_NSA_ILi0EEESS_EEEEENS5_IJNS4_10UnderscoreESV_SV_EEEEENS4_23SM90_TMA_LOAD_MULTICASTENS4_14ComposedLayoutINS4_7SwizzleILi2ELi4ELi3EEENS4_18smem_ptr_flag_bitsILi8EEENSQ_INS5_IJNSA_ILi8EEESH_EEENS5_IJSH_SC_EEEEEEEvNS4_8identityESY_S18_vS19_EENS_8epilogue10collective6detail29Sm90TmaWarpSpecializedAdapterINS1C_15DefaultEpilogueIaSJ_SJ_NS1B_6thread17LinearCombinationIaLi1EiiLNS1G_9ScaleType4KindE0ELNS_15FloatRoundStyleE2EaEENS1_15EpilogueDefaultEEEEEvvEEEEvNT_6ParamsE:
        .type           _ZN7cutlass13device_kernelINS_4gemm6kernel13GemmUniversalIN4cute5tupleIJiiiiEEENS1_10collective13CollectiveMmaINS1_34MainloopSm90TmaGmmaWarpSpecializedILi7ENS5_IJNS4_1CILi2EEESB_NSA_ILi1EEEEEENS1_35KernelTmaWarpSpecializedCooperativeEEENS5_IJNSA_ILi256EEESG_NSA_ILi64EEEEEEaNS5_IJlSC_lEEEaSJ_NS4_8TiledMMAINS4_8MMA_AtomIJNS4_4SM904GMMA27MMA_64x256x32_S32S8S8_SS_TNEEEENS4_6LayoutINS5_IJSB_SC_SC_EEENS5_IJSC_NSA_ILi0EEESS_EEEEENS5_IJNS4_10UnderscoreESV_SV_EEEEENS4_23SM90_TMA_LOAD_MULTICASTENS4_14ComposedLayoutINS4_7SwizzleILi2ELi4ELi3EEENS4_18smem_ptr_flag_bitsILi8EEENSQ_INS5_IJNSA_ILi8EEESH_EEENS5_IJSH_SC_EEEEEEEvNS4_8identityESY_S18_vS19_EENS_8epilogue10collective6detail29Sm90TmaWarpSpecializedAdapterINS1C_15DefaultEpilogueIaSJ_SJ_NS1B_6thread17LinearCombinationIaLi1EiiLNS1G_9ScaleType4KindE0ELNS_15FloatRoundStyleE2EaEENS1_15EpilogueDefaultEEEEEvvEEEEvNT_6ParamsE,@function
        .size           _ZN7cutlass13device_kernelINS_4gemm6kernel13GemmUniversalIN4cute5tupleIJiiiiEEENS1_10collective13CollectiveMmaINS1_34MainloopSm90TmaGmmaWarpSpecializedILi7ENS5_IJNS4_1CILi2EEESB_NSA_ILi1EEEEEENS1_35KernelTmaWarpSpecializedCooperativeEEENS5_IJNSA_ILi256EEESG_NSA_ILi64EEEEEEaNS5_IJlSC_lEEEaSJ_NS4_8TiledMMAINS4_8MMA_AtomIJNS4_4SM904GMMA27MMA_64x256x32_S32S8S8_SS_TNEEEENS4_6LayoutINS5_IJSB_SC_SC_EEENS5_IJSC_NSA_ILi0EEESS_EEEEENS5_IJNS4_10UnderscoreESV_SV_EEEEENS4_23SM90_TMA_LOAD_MULTICASTENS4_14ComposedLayoutINS4_7SwizzleILi2ELi4ELi3EEENS4_18smem_ptr_flag_bitsILi8EEENSQ_INS5_IJNSA_ILi8EEESH_EEENS5_IJSH_SC_EEEEEEEvNS4_8identityESY_S18_vS19_EENS_8epilogue10collective6detail29Sm90TmaWarpSpecializedAdapterINS1C_15DefaultEpilogueIaSJ_SJ_NS1B_6thread17LinearCombinationIaLi1EiiLNS1G_9ScaleType4KindE0ELNS_15FloatRoundStyleE2EaEENS1_15EpilogueDefaultEEEEEvvEEEEvNT_6ParamsE,(.L_x_593 - _ZN7cutlass13device_kernelINS_4gemm6kernel13GemmUniversalIN4cute5tupleIJiiiiEEENS1_10collective13CollectiveMmaINS1_34MainloopSm90TmaGmmaWarpSpecializedILi7ENS5_IJNS4_1CILi2EEESB_NSA_ILi1EEEEEENS1_35KernelTmaWarpSpecializedCooperativeEEENS5_IJNSA_ILi256EEESG_NSA_ILi64EEEEEEaNS5_IJlSC_lEEEaSJ_NS4_8TiledMMAINS4_8MMA_AtomIJNS4_4SM904GMMA27MMA_64x256x32_S32S8S8_SS_TNEEEENS4_6LayoutINS5_IJSB_SC_SC_EEENS5_IJSC_NSA_ILi0EEESS_EEEEENS5_IJNS4_10UnderscoreESV_SV_EEEEENS4_23SM90_TMA_LOAD_MULTICASTENS4_14ComposedLayoutINS4_7SwizzleILi2ELi4ELi3EEENS4_18smem_ptr_flag_bitsILi8EEENSQ_INS5_IJNSA_ILi8EEESH_EEENS5_IJSH_SC_EEEEEEEvNS4_8identityESY_S18_vS19_EENS_8epilogue10collective6detail29Sm90TmaWarpSpecializedAdapterINS1C_15DefaultEpilogueIaSJ_SJ_NS1B_6thread17LinearCombinationIaLi1EiiLNS1G_9ScaleType4KindE0ELNS_15FloatRoundStyleE2EaEENS1_15EpilogueDefaultEEEEEvvEEEEvNT_6ParamsE)
        .other          _ZN7cutlass13device_kernelINS_4gemm6kernel13GemmUniversalIN4cute5tupleIJiiiiEEENS1_10collective13CollectiveMmaINS1_34MainloopSm90TmaGmmaWarpSpecializedILi7ENS5_IJNS4_1CILi2EEESB_NSA_ILi1EEEEEENS1_35KernelTmaWarpSpecializedCooperativeEEENS5_IJNSA_ILi256EEESG_NSA_ILi64EEEEEEaNS5_IJlSC_lEEEaSJ_NS4_8TiledMMAINS4_8MMA_AtomIJNS4_4SM904GMMA27MMA_64x256x32_S32S8S8_SS_TNEEEENS4_6LayoutINS5_IJSB_SC_SC_EEENS5_IJSC_NSA_ILi0EEESS_EEEEENS5_IJNS4_10UnderscoreESV_SV_EEEEENS4_23SM90_TMA_LOAD_MULTICASTENS4_14ComposedLayoutINS4_7SwizzleILi2ELi4ELi3EEENS4_18smem_ptr_flag_bitsILi8EEENSQ_INS5_IJNSA_ILi8EEESH_EEENS5_IJSH_SC_EEEEEEEvNS4_8identityESY_S18_vS19_EENS_8epilogue10collective6detail29Sm90TmaWarpSpecializedAdapterINS1C_15DefaultEpilogueIaSJ_SJ_NS1B_6thread17LinearCombinationIaLi1EiiLNS1G_9ScaleType4KindE0ELNS_15FloatRoundStyleE2EaEENS1_15EpilogueDefaultEEEEEvvEEEEvNT_6ParamsE,@"STO_CUDA_ENTRY STV_DEFAULT"
_ZN7cutlass13device_kernelINS_4gemm6kernel13GemmUniversalIN4cute5tupleIJiiiiEEENS1_10collective13CollectiveMmaINS1_34MainloopSm90TmaGmmaWarpSpecializedILi7ENS5_IJNS4_1CILi2EEESB_NSA_ILi1EEEEEENS1_35KernelTmaWarpSpecializedCooperativeEEENS5_IJNSA_ILi256EEESG_NSA_ILi64EEEEEEaNS5_IJlSC_lEEEaSJ_NS4_8TiledMMAINS4_8MMA_AtomIJNS4_4SM904GMMA27MMA_64x256x32_S32S8S8_SS_TNEEEENS4_6LayoutINS5_IJSB_SC_SC_EEENS5_IJSC_NSA_ILi0EEESS_EEEEENS5_IJNS4_10UnderscoreESV_SV_EEEEENS4_23SM90_TMA_LOAD_MULTICASTENS4_14ComposedLayoutINS4_7SwizzleILi2ELi4ELi3EEENS4_18smem_ptr_flag_bitsILi8EEENSQ_INS5_IJNSA_ILi8EEESH_EEENS5_IJSH_SC_EEEEEEEvNS4_8identityESY_S18_vS19_EENS_8epilogue10collective6detail29Sm90TmaWarpSpecializedAdapterINS1C_15DefaultEpilogueIaSJ_SJ_NS1B_6thread17LinearCombinationIaLi1EiiLNS1G_9ScaleType4KindE0ELNS_15FloatRoundStyleE2EaEENS1_15EpilogueDefaultEEEEEvvEEEEvNT_6ParamsE:
[----:B------:R-:W0:Y:S02]  /*0000*/  LDC R1, c[0x0][0x28] ;  /* 0x00000a00ff017b82 */ /* 0x000e240000000800 */
[----:B0-----:R-:W-:Y:S01]  /*0010*/  VIADD R1, R1, 0xfffffb40 ;  /* 0xfffffb4001017836 */ /* 0x001fe20000000000 */
[----:B------:R-:W0:Y:S01]  /*0020*/  S2R R4, SR_TID.X ;  /* 0x0000000000047919 */ /* 0x000e220000002100 */
[----:B------:R-:W-:Y:S01]  /*0030*/  ELECT P0, URZ, PT ;  /* 0x00000000003f782f */ /* 0x000fe20003800000 */
[----:B------:R-:W-:Y:S01]  /*0040*/  BSSY B0, `(.L_x_0) ;  /* 0x0000015000007945 */ /* 0x000fe20003800000 */
[--C-:B0-----:R-:W-:Y:S02]  /*0050*/  SHF.R.U32.HI R0, RZ, 0x5, R4.reuse ;  /* 0x00000005ff007819 */ /* 0x101fe40000011604 */
[----:B------:R-:W-:-:S03]  /*0060*/  SHF.R.U32.HI R2, RZ, 0x7, R4 ;  /* 0x00000007ff027819 */ /* 0x000fc60000011604 */
[----:B------:R-:W0:Y:S04]  /*0070*/  SHFL.IDX PT, R3, R0, RZ, 0x1f ;  /* 0x00001fff00037589 */ /* 0x000e2800000e0000 */
[----:B------:R-:W1:Y:S01]  /*0080*/  SHFL.IDX PT, R2, R2, RZ, 0x1f ;  /* 0x00001fff02027589 */ /* 0x000e6200000e0000 */
[----:B0-----:R-:W-:Y:S02]  /*0090*/  R2UR UR9, R3 ;  /* 0x00000000030972ca */ /* 0x001fe400000e0000 */
[----:B-1----:R-:W-:-:S11]  /*00a0*/  R2UR UR5, R2 ;  /* 0x00000000020572ca */ /* 0x002fd600000e0000 */
[----:B------:R-:W-:Y:S02]  /*00b0*/  USHF.R.S32.HI UR4, URZ, 0x1f, UR9 ;  /* 0x0000001f3f047899 */ /* 0x000fe40008011409 */
[----:B------:R-:W-:Y:S02]  /*00c0*/  ISETP.NE.OR P0, PT, RZ, UR9, !P0 ;  /* 0x00000009ff007c0c */ /* 0x000fe4000c705670 */
[----:B------:R-:W-:-:S04]  /*00d0*/  ULEA.HI UR4, UR4, UR9, URZ, 0x2 ;  /* 0x0000000904047291 */ /* 0x000fc8000f8f103f */
[----:B------:R-:W-:-:S04]  /*00e0*/  ULOP3.LUT UR4, UR4, 0xfffffffc, URZ, 0xc0, !UPT ;  /* 0xfffffffc04047892 */ /* 0x000fc8000f8ec03f */
[----:B------:R-:W-:-:S03]  /*00f0*/  UIADD3 UR9, UR9, -UR4, URZ ;  /* 0x8000000409097290 */ /* 0x000fc6000fffe03f */
[----:B------:R-:W-:Y:S09]  /*0100*/  @P0 BRA `(.L_x_1) ;  /* 0x0000000000200947 */ /* 0x000ff20003800000 */
[----:B------:R-:W-:Y:S02]  /*0110*/  ULDC.64 UR6, c[0x0][0x198] ;  /* 0x0000660000067ab9 */ /* 0x000fe40000000a00 */
[----:B------:R-:W-:Y:S02]  /*0120*/  UIADD3 UR10, UP0, UR6, 0xf0, URZ ;  /* 0x000000f0060a7890 */ /* 0x000fe4000ff1e03f */
[----:B------:R-:W-:Y:S02]  /*0130*/  UIADD3 UR6, UP1, UR6, 0x1f0, URZ ;  /* 0x000001f006067890 */ /* 0x000fe4000ff3e03f */
[----:B------:R-:W-:Y:S02]  /*0140*/  UIADD3.X UR11, URZ, UR7, URZ, UP0, !UPT ;  /* 0x000000073f0b7290 */ /* 0x000fe400087fe43f */
[----:B------:R-:W-:-:S07]  /*0150*/  UIADD3.X UR7, URZ, UR7, URZ, UP1, !UPT ;  /* 0x000000073f077290 */ /* 0x000fce0008ffe43f */
[----:B------:R0:W-:Y:S02]  /*0160*/  UTMACCTL.PF [UR10] ;  /* 0x000000000a0079b9 */ /* 0x0001e40008040000 */
[----:B------:R0:W-:Y:S02]  /*0170*/  UTMACCTL.PF [UR6] ;  /* 0x00000000060079b9 */ /* 0x0001e40008040000 */
[----:B0-----:R-:W-:Y:S01]  /*0180*/  NOP ;  /* 0x0000000000007918 */ /* 0x001fe20000000000 */
.L_x_1:
[----:B------:R-:W-:Y:S05]  /*0190*/  BSYNC B0 ;  /* 0x0000000000007941 */ /* 0x000fea0003800000 */
.L_x_0:
[----:B------:R-:W0:Y:S01]  /*01a0*/  SHFL.IDX PT, R2, R0, RZ, 0x1f ;  /* 0x00001fff00027589 */ /* 0x000e2200000e0000 */
[----:B------:R-:W-:Y:S01]  /*01b0*/  UISETP.NE.AND UP0, UPT, UR9, 0x3, UPT ;  /* 0x000000030900788c */ /* 0x000fe2000bf05270 */
[----:B------:R-:W-:Y:S01]  /*01c0*/  ISETP.NE.AND P1, PT, RZ, UR5, PT ;  /* 0x00000005ff007c0c */ /* 0x000fe2000bf25270 */
[----:B------:R-:W-:Y:S02]  /*01d0*/  UIADD3 UR16, UR5, -0x1, URZ ;  /* 0xffffffff05107890 */ /* 0x000fe4000fffe03f */
[----:B------:R-:W-:Y:S02]  /*01e0*/  UISETP.EQ.OR UP0, UPT, UR9, URZ, !UP0 ;  /* 0x0000003f0900728c */ /* 0x000fe4000c702670 */
[----:B------:R-:W-:Y:S02]  /*01f0*/  UISETP.GE.U32.AND UP1, UPT, UR16, 0x2, UPT ;  /* 0x000000021000788c */ /* 0x000fe4000bf26070 */
[----:B------:R-:W-:-:S04]  /*0200*/  UISETP.EQ.AND UP0, UPT, UR5, URZ, UP0 ;  /* 0x0000003f0500728c */ /* 0x000fc80008702270 */
[----:B------:R-:W-:-:S04]  /*0210*/  USEL UR40, URZ, 0x1, !UP0 ;  /* 0x000000013f287887 */ /* 0x000fc8000c000000 */
[----:B------:R-:W-:Y:S01]  /*0220*/  USEL UR40, UR40, 0x2, UP1 ;  /* 0x0000000228287887 */ /* 0x000fe20008800000 */
[----:B0-----:R-:W-:-:S13]  /*0230*/  ISETP.NE.AND P0, PT, R2, RZ, PT ;  /* 0x000000ff0200720c */ /* 0x001fda0003f05270 */
[----:B------:R-:W-:Y:S05]  /*0240*/  @P0 BRA `(.L_x_2) ;  /* 0x0000000000700947 */ /* 0x000fea0003800000 */
[----:B------:R-:W0:Y:S01]  /*0250*/  S2UR UR8, SR_CgaCtaId ;  /* 0x00000000000879c3 */ /* 0x000e220000008800 */
[----:B------:R-:W-:Y:S01]  /*0260*/  UMOV UR4, 0x400 ;  /* 0x0000040000047882 */ /* 0x000fe20000000000 */
[----:B------:R-:W-:Y:S01]  /*0270*/  UMOV UR5, 0x1 ;  /* 0x0000000100057882 */ /* 0x000fe20000000000 */
[----:B------:R-:W-:Y:S01]  /*0280*/  UMOV UR6, 0x6 ;  /* 0x0000000600067882 */ /* 0x000fe20000000000 */
[----:B------:R-:W-:Y:S01]  /*0290*/  ELECT P0, URZ, PT ;  /* 0x00000000003f782f */ /* 0x000fe20003800000 */
[----:B------:R-:W-:-:S04]  /*02a0*/  UIADD3 UR6, -UR6, 0x100000, URZ ;  /* 0x0010000006067890 */ /* 0x000fc8000fffe13f */
[----:B------:R-:W-:Y:S02]  /*02b0*/  USHF.L.U32 UR7, UR6, 0xb, URZ ;  /* 0x0000000b06077899 */ /* 0x000fe4000800063f */
[----:B------:R-:W-:Y:S02]  /*02c0*/  USHF.L.U32 UR6, UR6, 0x1, URZ ;  /* 0x0000000106067899 */ /* 0x000fe4000800063f */
[----:B0-----:R-:W-:Y:S02]  /*02d0*/  ULEA UR8, UR8, UR4, 0x18 ;  /* 0x0000000408087291 */ /* 0x001fe4000f8ec03f */
[----:B------:R-:W-:-:S04]  /*02e0*/  UIADD3 UR4, -UR5, 0x100000, URZ ;  /* 0x0010000005047890 */ /* 0x000fc8000fffe13f */
[----:B------:R-:W-:Y:S02]  /*02f0*/  USHF.L.U32 UR5, UR4, 0xb, URZ ;  /* 0x0000000b04057899 */ /* 0x000fe4000800063f */
[----:B------:R-:W-:Y:S01]  /*0300*/  USHF.L.U32 UR4, UR4, 0x1, URZ ;  /* 0x0000000104047899 */ /* 0x000fe2000800063f */
[----:B------:R-:W0:Y:S11]  /*0310*/  FENCE.VIEW.ASYNC.S ;  /* 0x00000000000073c6 */ /* 0x000e360000000000 */
[----:B0-----:R0:W1:Y:S01]  /*0320*/  SYNCS.EXCH.64 URZ, [UR8], UR4 ;  /* 0x00000004083f75b2 */ /* 0x0010620008000100 */
[----:B------:R0:W2:Y:S01]  /*0330*/  SYNCS.EXCH.64 URZ, [UR8+0x38], UR6 ;  /* 0x00003806083f75b2 */ /* 0x0000a20008000100 */
[----:B------:R0:W3:Y:S01]  /*0340*/  SYNCS.EXCH.64 URZ, [UR8+0x8], UR4 ;  /* 0x00000804083f75b2 */ /* 0x0000e20008000100 */
[----:B------:R0:W4:Y:S01]  /*0350*/  SYNCS.EXCH.64 URZ, [UR8+0x40], UR6 ;  /* 0x00004006083f75b2 */ /* 0x0001220008000100 */
[----:B------:R0:W0:Y:S01]  /*0360*/  SYNCS.EXCH.64 URZ, [UR8+0x10], UR4 ;  /* 0x00001004083f75b2 */ /* 0x0000220008000100 */
        /* <DEDUP_REMOVED lines=9> */
[----:B------:R-:W-:Y:S01]  /*0400*/  NOP ;  /* 0x0000000000007918 */ /* 0x000fe20000000000 */
.L_x_2:
[----:B------:R-:W5:Y:S01]  /*0410*/  S2UR UR13, SR_CTAID.X ;  /* 0x00000000000d79c3 */ /* 0x000f620000002500 */
[----:B------:R-:W-:Y:S01]  /*0420*/  SHF.R.S32.HI R3, RZ, 0x1f, R4 ;  /* 0x0000001fff037819 */ /* 0x000fe20000011404 */
[----:B------:R1:W2:Y:S01]  /*0430*/  SHFL.IDX PT, R6, R0, RZ, 0x1f ;  /* 0x00001fff00067589 */ /* 0x0002a200000e0000 */
[----:B0-----:R-:W-:Y:S01]  /*0440*/  ULDC UR4, c[0x0][0x150] ;  /* 0x0000540000047ab9 */ /* 0x001fe20000000800 */
[----:B------:R-:W-:Y:S02]  /*0450*/  ELECT P0, URZ, PT ;  /* 0x00000000003f782f */ /* 0x000fe40003800000 */
[----:B------:R-:W-:Y:S01]  /*0460*/  LEA.HI R3, R3, R4, RZ, 0x7 ;  /* 0x0000000403037211 */ /* 0x000fe200078f38ff */
[----:B------:R-:W-:Y:S01]  /*0470*/  ULDC UR5, c[0x0][0x154] ;  /* 0x0000550000057ab9 */ /* 0x000fe20000000800 */
[----:B------:R-:W-:Y:S01]  /*0480*/  SHF.R.S32.HI R7, RZ, 0x1f, R2 ;  /* 0x0000001fff077819 */ /* 0x000fe20000011402 */
[----:B------:R-:W0:Y:S01]  /*0490*/  S2UR UR10, SR_CTAID.Y ;  /* 0x00000000000a79c3 */ /* 0x000e220000002600 */
[----:B------:R-:W-:Y:S01]  /*04a0*/  LOP3.LUT R3, R3, 0xffffff80, RZ, 0xc0, !PT ;  /* 0xffffff8003037812 */ /* 0x000fe200078ec0ff */
[----:B------:R-:W-:Y:S01]  /*04b0*/  ULDC UR8, c[0x0][0x144] ;  /* 0x0000510000087ab9 */ /* 0x000fe20000000800 */
[----:B------:R-:W-:Y:S01]  /*04c0*/  LEA.HI R7, R7, R2, RZ, 0x2 ;  /* 0x0000000207077211 */ /* 0x000fe200078f10ff */
[----:B------:R-:W-:Y:S01]  /*04d0*/  NOP ;  /* 0x0000000000007918 */ /* 0x000fe20000000000 */
[----:B------:R-:W-:Y:S01]  /*04e0*/  NOP ;  /* 0x0000000000007918 */ /* 0x000fe20000000000 */
[----:B------:R-:W-:Y:S01]  /*04f0*/  IMAD.IADD R3, R4, 0x1, -R3 ;  /* 0x0000000104037824 */ /* 0x000fe200078e0a03 */
[----:B------:R-:W-:Y:S01]  /*0500*/  LOP3.LUT R7, R7, 0x3ffffffc, RZ, 0xc0, !PT ;  /* 0x3ffffffc07077812 */ /* 0x000fe200078ec0ff */
[----:B------:R-:W-:Y:S01]  /*0510*/  ULDC UR11, c[0x0][0x148] ;  /* 0x00005200000b7ab9 */ /* 0x000fe20000000800 */
[----:B------:R-:W-:-:S02]  /*0520*/  IMAD.MOV.U32 R19, RZ, RZ, 0x1 ;  /* 0x00000001ff137424 */ /* 0x000fc400078e00ff */
[----:B------:R-:W-:Y:S01]  /*0530*/  SHF.R.S32.HI R4, RZ, 0x1f, R3 ;  /* 0x0000001fff047819 */ /* 0x000fe20000011403 */
[----:B------:R-:W-:-:S03]  /*0540*/  IMAD.IADD R2, R2, 0x1, -R7 ;  /* 0x0000000102027824 */ /* 0x000fc600078e0a07 */
[----:B------:R-:W-:Y:S02]  /*0550*/  LEA.HI R4, R4, R3, RZ, 0x3 ;  /* 0x0000000304047211 */ /* 0x000fe400078f18ff */
[----:B-----5:R-:W-:Y:S02]  /*0560*/  I2FP.F32.U32 R5, UR13 ;  /* 0x0000000d00057c45 */ /* 0x020fe40008201000 */
[--C-:B-1----:R-:W-:Y:S02]  /*0570*/  SHF.R.S32.HI R0, RZ, 0x3, R4.reuse ;  /* 0x00000003ff007819 */ /* 0x102fe40000011404 */
[----:B--2---:R-:W-:Y:S01]  /*0580*/  ISETP.NE.OR P0, PT, R6, RZ, !P0 ;  /* 0x000000ff0600720c */ /* 0x004fe20004705670 */
[----:B------:R-:W-:Y:S01]  /*0590*/  FMUL R8, R5, UR4 ;  /* 0x0000000405087c20 */ /* 0x000fe20008400000 */
[----:B------:R-:W-:-:S04]  /*05a0*/  SHF.R.S32.HI R5, RZ, 0x1f, R4 ;  /* 0x0000001fff057819 */ /* 0x000fc80000011404 */
[----:B------:R-:W-:Y:S01]  /*05b0*/  LEA.HI R5, R5, R0, RZ, 0x2 ;  /* 0x0000000005057211 */ /* 0x000fe200078f10ff */
[----:B------:R-:W1:Y:S03]  /*05c0*/  F2I.U32.TRUNC.NTZ R8, R8 ;  /* 0x0000000800087305 */ /* 0x000e66000020f000 */
[----:B------:R-:W-:-:S03]  /*05d0*/  LOP3.LUT R5, R5, 0xfffffffc, RZ, 0xc0, !PT ;  /* 0xfffffffc05057812 */ /* 0x000fc600078ec0ff */
[----:B------:R-:W-:Y:S01]  /*05e0*/  VOTEU.ALL UP0, P0 ;  /* 0x00000000003f7886 */ /* 0x000fe20000000000 */
[----:B------:R-:W-:Y:S01]  /*05f0*/  VOTEU.ALL UP1, P0 ;  /* 0x00000000003f7886 */ /* 0x000fe20000020000 */
[----:B------:R-:W-:Y:S01]  /*0600*/  IMAD.IADD R5, R0, 0x1, -R5 ;  /* 0x0000000100057824 */ /* 0x000fe200078e0a05 */
[----:B0-----:R-:W-:Y:S02]  /*0610*/  I2FP.F32.U32 R0, UR10 ;  /* 0x0000000a00007c45 */ /* 0x001fe40008201000 */
[----:B------:R-:W0:Y:S01]  /*0620*/  @!UP0 S2UR UR7, SR_CgaCtaId ;  /* 0x00000000000789c3 */ /* 0x000e220000008800 */
[----:B------:R-:W-:Y:S01]  /*0630*/  @!UP0 UMOV UR6, 0x400 ;  /* 0x0000040000068882 */ /* 0x000fe20000000000 */
[----:B------:R-:W-:Y:S01]  /*0640*/  LEA R2, R2, R5, 0x2 ;  /* 0x0000000502027211 */ /* 0x000fe200078e10ff */
[----:B------:R-:W-:Y:S01]  /*0650*/  FMUL R4, R0, UR5 ;  /* 0x0000000500047c20 */ /* 0x000fe20008400000 */
[----:B-1----:R-:W-:Y:S02]  /*0660*/  R2UR UR4, R8 ;  /* 0x00000000080472ca */ /* 0x002fe400000e0000 */
[C---:B------:R-:W-:Y:S01]  /*0670*/  LEA.HI R0, R2.reuse, R2, RZ, 0x1 ;  /* 0x0000000202007211 */ /* 0x040fe200078f08ff */
[----:B------:R-:W-:-:S02]  /*0680*/  IMAD.SHL.U32 R155, R2, 0x4, RZ ;  /* 0x00000004029b7824 */ /* 0x000fc400078e00ff */
[----:B------:R-:W1:Y:S01]  /*0690*/  F2I.U32.TRUNC.NTZ R4, R4 ;  /* 0x0000000400047305 */ /* 0x000e62000020f000 */
[----:B------:R-:W-:Y:S02]  /*06a0*/  LOP3.LUT R5, R0, 0xfffffffe, RZ, 0xc0, !PT ;  /* 0xfffffffe00057812 */ /* 0x000fe400078ec0ff */
[----:B------:R-:W-:-:S03]  /*06b0*/  LOP3.LUT R155, R2, 0xc, R155, 0x78, !PT ;  /* 0x0000000c029b7812 */ /* 0x000fc600078e789b */
[----:B------:R-:W-:Y:S02]  /*06c0*/  IMAD.IADD R5, R2, 0x1, -R5 ;  /* 0x0000000102057824 */ /* 0x000fe400078e0a05 */
[----:B------:R-:W-:-:S04]  /*06d0*/  UIADD3 UR4, -UR4, URZ, URZ ;  /* 0x0000003f04047290 */ /* 0x000fc8000fffe13f */
[----:B------:R-:W-:Y:S01]  /*06e0*/  UIMAD UR8, UR8, UR4, UR13 ;  /* 0x00000004080872a4 */ /* 0x000fe2000f8e020d */
[----:B-1----:R-:W-:Y:S02]  /*06f0*/  R2UR UR12, R4 ;  /* 0x00000000040c72ca */ /* 0x002fe400000e0000 */
[----:B------:R-:W-:Y:S01]  /*0700*/  UMOV UR4, 0x20 ;  /* 0x0000002000047882 */ /* 0x000fe20000000000 */
[----:B------:R-:W1:Y:S02]  /*0710*/  LDC R4, c[0x0][0x140] ;  /* 0x00005000ff047b82 */ /* 0x000e640000000800 */
[----:B------:R-:W-:Y:S01]  /*0720*/  ISETP.NE.AND P3, PT, R5, UR8, PT ;  /* 0x0000000805007c0c */ /* 0x000fe2000bf65270 */
[----:B------:R-:W-:-:S04]  /*0730*/  @!UP0 UIADD3 UR4, -UR4, 0x100000, URZ ;  /* 0x0010000004048890 */ /* 0x000fc8000fffe13f */
[----:B------:R-:W-:Y:S02]  /*0740*/  @!UP0 USHF.L.U32 UR5, UR4, 0xb, URZ ;  /* 0x0000000b04058899 */ /* 0x000fe4000800063f */
[----:B------:R-:W-:Y:S02]  /*0750*/  @!UP0 USHF.L.U32 UR4, UR4, 0x1, URZ ;  /* 0x0000000104048899 */ /* 0x000fe4000800063f */
[----:B0-----:R-:W-:Y:S01]  /*0760*/  @!UP0 ULEA UR6, UR7, UR6, 0x18 ;  /* 0x0000000607068291 */ /* 0x001fe2000f8ec03f */
[----:B------:R-:W-:Y:S01]  /*0770*/  VOTEU.ALL UP0, P0 ;  /* 0x00000000003f7886 */ /* 0x000fe20000000000 */
[----:B------:R-:W-:Y:S01]  /*0780*/  LOP3.LUT P0, RZ, R3, 0x7, RZ, 0xc0, !PT ;  /* 0x0000000703ff7812 */ /* 0x000fe2000780c0ff */
[----:B------:R-:W-:-:S03]  /*0790*/  UIADD3 UR12, -UR12, URZ, URZ ;  /* 0x0000003f0c0c7290 */ /* 0x000fc6000fffe13f */
[C---:B------:R-:W-:Y:S02]  /*07a0*/  ISETP.LT.U32.AND P0, PT, R155.reuse, 0x4, !P0 ;  /* 0x000000049b00780c */ /* 0x040fe40004701070 */
[----:B------:R-:W-:Y:S01]  /*07b0*/  @P3 LEA.HI R0, R155, R155, RZ, 0x1 ;  /* 0x0000009b9b003211 */ /* 0x000fe200078f08ff */
[----:B------:R-:W0:Y:S03]  /*07c0*/  FENCE.VIEW.ASYNC.S ;  /* 0x00000000000073c6 */ /* 0x000e260000000000 */
[----:B0-----:R-:W0:Y:S01]  /*07d0*/  @!UP0 SYNCS.EXCH.64 URZ, [UR6+0x80], UR4 ;  /* 0x00008004063f85b2 */ /* 0x001e220008000100 */
[----:B------:R-:W-:Y:S02]  /*07e0*/  @P3 SHF.R.S32.HI R0, RZ, 0x1, R0 ;  /* 0x00000001ff003819 */ /* 0x000fe40000011400 */
[----:B-1----:R-:W-:Y:S01]  /*07f0*/  ISETP.EQ.U32.AND P2, PT, R4, 0x1, PT ;  /* 0x000000010400780c */ /* 0x002fe20003f42070 */
[----:B------:R1:W2:Y:S01]  /*0800*/  @!UP1 SYNCS.EXCH.64 URZ, [UR6+0x88], UR4 ;  /* 0x00008804063f95b2 */ /* 0x0002a20008000100 */
[----:B------:R-:W-:Y:S01]  /*0810*/  NOP ;  /* 0x0000000000007918 */ /* 0x000fe20000000000 */
[----:B-1----:R-:W-:-:S06]  /*0820*/  UIMAD UR4, UR11, UR12, UR10 ;  /* 0x0000000c0b0472a4 */ /* 0x002fcc000f8e020a */
[----:B------:R-:W-:Y:S02]  /*0830*/  @P3 ISETP.NE.AND P4, PT, R0, UR4, PT ;  /* 0x0000000400003c0c */ /* 0x000fe4000bf85270 */
[----:B------:R-:W-:Y:S02]  /*0840*/  SEL R0, RZ, 0x1, !P0 ;  /* 0x00000001ff007807 */ /* 0x000fe40004000000 */
[----:B------:R-:W-:-:S04]  /*0850*/  @P3 SEL R19, RZ, 0x1, P4 ;  /* 0x00000001ff133807 */ /* 0x000fc80002000000 */
[----:B------:R-:W-:Y:S01]  /*0860*/  LOP3.LUT R19, R19, R0, RZ, 0xc0, !PT ;  /* 0x0000000013137212 */ /* 0x000fe200078ec0ff */
[----:B0-----:R-:W-:Y:S06]  /*0870*/  @!P2 BRA `(.L_x_3) ;  /* 0x000000000008a947 */ /* 0x001fec0003800000 */
[----:B--234-:R-:W-:Y:S01]  /*0880*/  UCGABAR_ARV ;  /* 0x00000000000079c7 */ /* 0x01cfe20008000000 */
[----:B------:R-:W-:Y:S05]  /*0890*/  BRA `(.L_x_4) ;  /* 0x0000000000047947 */ /* 0x000fea0003800000 */
.L_x_3:
[----:B--234-:R-:W-:Y:S01]  /*08a0*/  NOP ;  /* 0x0000000000007918 */ /* 0x01cfe20000000000 */
.L_x_4:
[----:B------:R-:W-:Y:S01]  /*08b0*/  ULDC UR4, c[0x0][0x65c] ;  /* 0x0001970000047ab9 */ /* 0x000fe20000000800 */
[----:B------:R-:W-:Y:S01]  /*08c0*/  UMOV UR5, URZ ;  /* 0x0000003f00057c82 */ /* 0x000fe20008000000 */
[----:B------:R-:W-:-:S03]  /*08d0*/  UISETP.NE.AND UP0, UPT, UR4, 0x1, UPT ;  /* 0x000000010400788c */ /* 0x000fc6000bf05270 */
[----:B------:R-:W-:Y:S01]  /*08e0*/  UMOV UR4, UR13 ;  /* 0x0000000d00047c82 */ /* 0x000fe20008000000 */
[----:B------:R-:W-:Y:S02]  /*08f0*/  UP2UR UR46, UPR, URZ, 0x1 ;  /* 0x000000013f2e7883 */ /* 0x000fe40008000000 */
[----:B------:R-:W-:Y:S02]  /*0900*/  PLOP3.LUT P0, PT, PT, PT, UP0, 0x80, 0x0 ;  /* 0x000000000000781c */ /* 0x000fe40003f0f008 */
[----:B------:R-:W-:Y:S02]  /*0910*/  PLOP3.LUT P3, PT, PT, PT, UP0, 0x80, 0x0 ;  /* 0x000000000000781c */ /* 0x000fe40003f6f008 */
[----:B------:R-:W-:Y:S01]  /*0920*/  PLOP3.LUT P5, PT, PT, PT, UP0, 0x80, 0x0 ;  /* 0x000000000000781c */ /* 0x000fe20003faf008 */
[----:B------:R-:W-:Y:S01]  /*0930*/  @UP0 ULDC UR14, c[0x0][0x10] ;  /* 0x00000400000e0ab9 */ /* 0x000fe20000000800 */
[----:B------:R-:W-:Y:S01]  /*0940*/  @UP0 UMOV UR6, UR10 ;  /* 0x0000000a00060c82 */ /* 0x000fe20008000000 */
[----:B------:R-:W-:Y:S01]  /*0950*/  @UP0 UMOV UR7, URZ ;  /* 0x0000003f00070c82 */ /* 0x000fe20008000000 */
[----:B------:R-:W-:Y:S01]  /*0960*/  PLOP3.LUT P4, PT, PT, PT, UP0, 0x80, 0x0 ;  /* 0x000000000000781c */ /* 0x000fe20003f8f008 */
[----:B------:R-:W-:-:S03]  /*0970*/  @UP0 UIMAD.WIDE.U32 UR14, UR13, UR14, UR6 ;  /* 0x0000000e0d0e02a5 */ /* 0x000fc6000f8e0006 */
[----:B------:R-:W-:Y:S01]  /*0980*/  @!UP0 ULDC UR7, c[0x0][0xc] ;  /* 0x0000030000078ab9 */ /* 0x000fe20000000800 */
[----:B------:R-:W-:Y:S01]  /*0990*/  @UP0 UMOV UR6, URZ ;  /* 0x0000003f00060c82 */ /* 0x000fe20008000000 */
[----:B------:R-:W-:Y:S01]  /*09a0*/  @!UP0 UIMAD.WIDE.U32 UR4, UR10, UR7, UR4 ;  /* 0x000000070a0482a5 */ /* 0x000fe2000f8e0004 */
[----:B------:R-:W-:Y:S01]  /*09b0*/  IMAD.U32 R2, RZ, RZ, UR14 ;  /* 0x0000000eff027e24 */ /* 0x000fe2000f8e00ff */
[----:B------:R-:W-:Y:S02]  /*09c0*/  @UP0 UIADD3 UR6, UR15, UR6, URZ ;  /* 0x000000060f060290 */ /* 0x000fe4000fffe03f */
[----:B------:R-:W-:Y:S01]  /*09d0*/  MOV R3, UR15 ;  /* 0x0000000f00037c02 */ /* 0x000fe20008000f00 */
[----:B------:R-:W-:Y:S01]  /*09e0*/  @P0 IMAD.MOV.U32 R7, RZ, RZ, R2 ;  /* 0x000000ffff070224 */ /* 0x000fe200078e0002 */
[----:B------:R-:W-:Y:S01]  /*09f0*/  MOV R4, UR4 ;  /* 0x0000000400047c02 */ /* 0x000fe20008000f00 */
[----:B------:R-:W-:Y:S02]  /*0a00*/  IMAD.U32 R5, RZ, RZ, UR5 ;  /* 0x00000005ff057e24 */ /* 0x000fe4000f8e00ff */
[----:B------:R-:W-:-:S02]  /*0a10*/  IMAD.U32 R2, RZ, RZ, UR4 ;  /* 0x00000004ff027e24 */ /* 0x000fc4000f8e00ff */
[----:B------:R-:W-:Y:S02]  /*0a20*/  @P3 IMAD.U32 R6, RZ, RZ, UR6 ;  /* 0x00000006ff063e24 */ /* 0x000fe4000f8e00ff */
[----:B------:R-:W-:Y:S02]  /*0a30*/  @!P5 IMAD.MOV.U32 R6, RZ, RZ, R5 ;  /* 0x000000ffff06d224 */ /* 0x000fe400078e0005 */
[----:B------:R-:W-:Y:S02]  /*0a40*/  @!P4 IMAD.MOV.U32 R7, RZ, RZ, R2 ;  /* 0x000000ffff07c224 */ /* 0x000fe400078e0002 */
[----:B------:R-:W-:Y:S01]  /*0a50*/  IMAD.U32 R3, RZ, RZ, UR5 ;  /* 0x00000005ff037e24 */ /* 0x000fe2000f8e00ff */
[----:B------:R0:W-:Y:S04]  /*0a60*/  STL [R1+0x200], R6 ;  /* 0x0002000601007387 */ /* 0x0001e80000100800 */
[----:B------:R0:W-:Y:S01]  /*0a70*/  STL [R1+0x204], R7 ;  /* 0x0002040701007387 */ /* 0x0001e20000100800 */
[----:B------:R-:W-:Y:S05]  /*0a80*/  @!P2 BRA `(.L_x_5) ;  /* 0x00000000000ca947 */ /* 0x000fea0003800000 */
[----:B------:R-:W-:Y:S01]  /*0a90*/  UCGABAR_WAIT ;  /* 0x0000000000007dc7 */ /* 0x000fe20008000000 */
[----:B------:R-:W-:Y:S01]  /*0aa0*/  CCTL.IVALL ;  /* 0x00000000ff00798f */ /* 0x000fe20002000000 */
[----:B------:R-:W-:Y:S05]  /*0ab0*/  BRA `(.L_x_6) ;  /* 0x0000000000047947 */ /* 0x000fea0003800000 */
.L_x_5:
[----:B------:R-:W-:Y:S06]  /*0ac0*/  BAR.SYNC.DEFER_BLOCKING 0x0 ;  /* 0x0000000000007b1d */ /* 0x000fec0000010000 */
.L_x_6:
[----:B------:R-:W-:Y:S05]  /*0ad0*/  @!P1 BRA `(.L_x_7) ;  /* 0x0000012000d49947 */ /* 0x000fea0003800000 */
[----:B------:R-:W-:-:S06]  /*0ae0*/  UISETP.GT.U32.AND UP0, UPT, UR16, 0x1, UPT ;  /* 0x000000011000788c */ /* 0x000fcc000bf04070 */
[----:B------:R-:W-:-:S13]  /*0af0*/  PLOP3.LUT P0, PT, PT, PT, UP0, 0x80, 0x0 ;  /* 0x000000000000781c */ /* 0x000fda0003f0f008 */
[----:B------:R-:W-:Y:S05]  /*0b00*/  @P0 EXIT ;  /* 0x000000000000094d */ /* 0x000fea0003800000 */
[----:B------:R-:W-:Y:S01]  /*0b10*/  ULDC.64 UR4, c[0x0][0x650] ;  /* 0x0001940000047ab9 */ /* 0x000fe20000000a00 */
[----:B------:R-:W-:Y:S01]  /*0b20*/  UMOV UR41, 0xffffffff ;  /* 0xffffffff00297882 */ /* 0x000fe20000000000 */
[----:B------:R-:W-:Y:S01]  /*0b30*/  ISETP.GE.U32.AND P0, PT, R7, UR4, PT ;  /* 0x0000000407007c0c */ /* 0x000fe2000bf06070 */
[----:B------:R-:W-:Y:S01]  /*0b40*/  UMOV UR42, 0xffffffff ;  /* 0xffffffff002a7882 */ /* 0x000fe20000000000 */
[----:B------:R-:W-:Y:S01]  /*0b50*/  UMOV UR43, 0xffffffff ;  /* 0xffffffff002b7882 */ /* 0x000fe20000000000 */
[----:B------:R-:W-:Y:S02]  /*0b60*/  PRMT R0, RZ, 0x7610, R0 ;  /* 0x00007610ff007816 */ /* 0x000fe40000000000 */
[----:B------:R-:W-:-:S13]  /*0b70*/  ISETP.GE.U32.AND.EX P0, PT, R6, UR5, PT, P0 ;  /* 0x0000000506007c0c */ /* 0x000fda000bf06100 */
[----:B------:R-:W-:Y:S05]  /*0b80*/  @P0 BRA `(.L_x_8) ;  /* 0x0000000400480947 */ /* 0x000fea0003800000 */
[----:B------:R-:W-:Y:S01]  /*0b90*/  ULDC.64 UR16, c[0x0][0x628] ;  /* 0x00018a0000107ab9 */ /* 0x000fe20000000a00 */
[C---:B------:R-:W-:Y:S01]  /*0ba0*/  R2UR UR19, R7.reuse ;  /* 0x00000000071372ca */ /* 0x040fe200000e0000 */
[----:B------:R-:W-:Y:S01]  /*0bb0*/  ULDC UR18, c[0x0][0x630] ;  /* 0x00018c0000127ab9 */ /* 0x000fe20000000800 */
[----:B------:R-:W-:Y:S02]  /*0bc0*/  ISETP.NE.U32.AND P0, PT, RZ, UR16, PT ;  /* 0x00000010ff007c0c */ /* 0x000fe4000bf05070 */
[----:B------:R-:W-:Y:S02]  /*0bd0*/  R2UR UR4, R7 ;  /* 0x00000000070472ca */ /* 0x000fe400000e0000 */
[----:B------:R-:W-:Y:S02]  /*0be0*/  ISETP.NE.AND.EX P0, PT, RZ, UR17, PT, P0 ;  /* 0x00000011ff007c0c */ /* 0x000fe4000bf05300 */
[----:B------:R-:W-:-:S11]  /*0bf0*/  R2UR UR5, R6 ;  /* 0x00000000060572ca */ /* 0x000fd600000e0000 */
[----:B------:R-:W-:Y:S05]  /*0c00*/  @!P0 BRA `(.L_x_9) ;  /* 0x0000000000308947 */ /* 0x000fea0003800000 */
[----:B------:R-:W-:Y:S01]  /*0c10*/  R2UR UR4, R7 ;  /* 0x00000000070472ca */ /* 0x000fe200000e0000 */
[----:B------:R-:W-:Y:S01]  /*0c20*/  ULDC UR9, c[0x0][0x634] ;  /* 0x00018d0000097ab9 */ /* 0x000fe20000000800 */
[----:B------:R-:W-:-:S11]  /*0c30*/  R2UR UR13, R6 ;  /* 0x00000000060d72ca */ /* 0x000fd600000e0000 */
[----:B------:R-:W-:-:S04]  /*0c40*/  UIADD3 UR9, UP0, UR4, UR9, URZ ;  /* 0x0000000904097290 */ /* 0x000fc8000ff1e03f */
[----:B------:R-:W-:-:S04]  /*0c50*/  UIADD3.X UR13, URZ, UR13, URZ, UP0, !UPT ;  /* 0x0000000d3f0d7290 */ /* 0x000fc800087fe43f */
[----:B------:R-:W-:-:S04]  /*0c60*/  UIMAD.WIDE.U32 UR4, UR13, UR16, URZ ;  /* 0x000000100d0472a5 */ /* 0x000fc8000f8e003f */
[----:B------:R-:W-:Y:S02]  /*0c70*/  UIMAD.WIDE.U32 UR6, UP0, UR9, UR17, UR4 ;  /* 0x00000011090672a5 */ /* 0x000fe4000f800004 */
[----:B------:R-:W-:Y:S02]  /*0c80*/  UIMAD.WIDE.U32 UR4, UR9, UR16, URZ ;  /* 0x00000010090472a5 */ /* 0x000fe4000f8e003f */
[----:B------:R-:W-:Y:S02]  /*0c90*/  UIADD3.X UR15, URZ, URZ, URZ, UP0, !UPT ;  /* 0x0000003f3f0f7290 */ /* 0x000fe400087fe43f */
[----:B------:R-:W-:Y:S01]  /*0ca0*/  UIADD3 URZ, UP0, UR5, UR6, URZ ;  /* 0x00000006053f7290 */ /* 0x000fe2000ff1e03f */
[----:B------:R-:W-:-:S03]  /*0cb0*/  UMOV UR14, UR7 ;  /* 0x00000007000e7c82 */ /* 0x000fc60008000000 */
[----:B------:R-:W-:-:S12]  /*0cc0*/  UIMAD.WIDE.U32.X UR4, UR13, UR17, UR14, UP0 ;  /* 0x000000110d0472a5 */ /* 0x000fd800080e040e */
.L_x_9:
[----:B------:R-:W-:Y:S01]  /*0cd0*/  USHF.R.U64 UR43, UR4, UR18, UR5 ;  /* 0x00000012042b7299 */ /* 0x000fe20008001205 */
[----:B------:R-:W-:Y:S01]  /*0ce0*/  R2UR UR7, R6 ;  /* 0x00000000060772ca */ /* 0x000fe200000e0000 */
[----:B------:R-:W-:Y:S02]  /*0cf0*/  USHF.R.U32.HI UR4, URZ, UR18, UR5 ;  /* 0x000000123f047299 */ /* 0x000fe40008011605 */
[----:B------:R-:W-:Y:S01]  /*0d00*/  UIADD3 UR5, UP0, URZ, -UR43, URZ ;  /* 0x8000002b3f057290 */ /* 0x000fe2000ff1e03f */
[----:B------:R-:W-:Y:S01]  /*0d10*/  ULDC.64 UR14, c[0x0][0x620] ;  /* 0x00018800000e7ab9 */ /* 0x000fe20000000a00 */
[----:B------:R-:W-:Y:S02]  /*0d20*/  UMOV UR6, UR19 ;  /* 0x0000001300067c82 */ /* 0x000fe40008000000 */
[----:B------:R-:W-:Y:S01]  /*0d30*/  UIADD3.X UR4, URZ, ~UR4, URZ, UP0, !UPT ;  /* 0x800000043f047290 */ /* 0x000fe200087fe43f */
[----:B------:R-:W-:Y:S01]  /*0d40*/  ULDC UR9, c[0x0][0x618] ;  /* 0x0001860000097ab9 */ /* 0x000fe20000000800 */
[----:B------:R-:W-:-:S02]  /*0d50*/  UIMAD UR12, UR11, UR12, UR10 ;  /* 0x0000000c0b0c72a4 */ /* 0x000fc4000f8e020a */
[----:B------:R-:W-:Y:S02]  /*0d60*/  UIMAD UR4, UR4, UR14, URZ ;  /* 0x0000000e040472a4 */ /* 0x000fe4000f8e023f */
[----:B------:R-:W-:Y:S02]  /*0d70*/  UIMAD.WIDE.U32 UR6, UR5, UR14, UR6 ;  /* 0x0000000e050672a5 */ /* 0x000fe4000f8e0006 */
[----:B------:R-:W-:Y:S01]  /*0d80*/  UIMAD UR4, UR5, UR15, UR4 ;  /* 0x0000000f050472a4 */ /* 0x000fe2000f8e0204 */
[----:B------:R-:W-:Y:S01]  /*0d90*/  ULDC UR10, c[0x0][0x608] ;  /* 0x00018200000a7ab9 */ /* 0x000fe20000000800 */
[----:B------:R-:W-:Y:S02]  /*0da0*/  ULDC UR18, c[0x0][0x658] ;  /* 0x0001960000127ab9 */ /* 0x000fe40000000800 */
[----:B------:R-:W-:Y:S01]  /*0db0*/  UIADD3 UR7, UR7, UR4, URZ ;  /* 0x0000000407077290 */ /* 0x000fe2000fffe03f */
[----:B------:R-:W-:Y:S02]  /*0dc0*/  UMOV UR11, 0xffffffff ;  /* 0xffffffff000b7882 */ /* 0x000fe40000000000 */
[----:B------:R-:W-:Y:S01]  /*0dd0*/  ULDC.64 UR4, c[0x0][0x640] ;  /* 0x0001900000047ab9 */ /* 0x000fe20000000a00 */
[----:B------:R-:W-:Y:S01]  /*0de0*/  USHF.R.U64 UR16, UR6, UR9, UR7 ;  /* 0x0000000906107299 */ /* 0x000fe20008001207 */
[----:B------:R-:W-:Y:S01]  /*0df0*/  ISETP.NE.U32.AND P0, PT, RZ, UR4, PT ;  /* 0x00000004ff007c0c */ /* 0x000fe2000bf05070 */
[----:B------:R-:W-:-:S02]  /*0e00*/  USHF.R.U32.HI UR7, URZ, UR9, UR7 ;  /* 0x000000093f077299 */ /* 0x000fc40008011607 */
[----:B------:R-:W-:Y:S01]  /*0e10*/  USHF.L.U32 UR6, UR11, UR18, URZ ;  /* 0x000000120b067299 */ /* 0x000fe2000800063f */
[----:B------:R-:W-:Y:S01]  /*0e20*/  ISETP.NE.AND.EX P0, PT, RZ, UR5, PT, P0 ;  /* 0x00000005ff007c0c */ /* 0x000fe2000bf05300 */
[----:B------:R-:W-:Y:S02]  /*0e30*/  USHF.R.U64 UR22, UR16, UR10, UR7 ;  /* 0x0000000a10167299 */ /* 0x000fe40008001207 */
[----:B------:R-:W-:Y:S02]  /*0e40*/  USHF.R.U32.HI UR7, URZ, UR10, UR7 ;  /* 0x0000000a3f077299 */ /* 0x000fe40008011607 */
[----:B------:R-:W-:Y:S02]  /*0e50*/  UISETP.NE.AND UP1, UPT, UR46, URZ, UPT ;  /* 0x0000003f2e00728c */ /* 0x000fe4000bf25270 */
[----:B------:R-:W-:Y:S01]  /*0e60*/  USHF.R.U64 UR23, UR22, UR18, UR7 ;  /* 0x0000001216177299 */ /* 0x000fe20008001207 */
[----:B------:R-:W-:Y:S01]  /*0e70*/  ULDC UR17, c[0x0][0x600] ;  /* 0x0001800000117ab9 */ /* 0x000fe20000000800 */
[----:B------:R-:W-:-:S02]  /*0e80*/  ULOP3.LUT UR13, URZ, UR6, URZ, 0x33, !UPT ;  /* 0x000000063f0d7292 */ /* 0x000fc4000f8e333f */
[----:B------:R-:W-:Y:S02]  /*0e90*/  UIADD3 UR15, UR17, -0x1, URZ ;  /* 0xffffffff110f7890 */ /* 0x000fe4000fffe03f */
[----:B------:R-:W-:Y:S02]  /*0ea0*/  USEL UR12, UR8, UR12, !UP1 ;  /* 0x0000000c080c7287 */ /* 0x000fe4000c800000 */
[----:B------:R-:W-:Y:S01]  /*0eb0*/  USHF.R.U32.HI UR7, URZ, UR18, UR7 ;  /* 0x000000123f077299 */ /* 0x000fe20008011607 */
[----:B------:R-:W-:Y:S01]  /*0ec0*/  ULDC UR19, c[0x0][0x648] ;  /* 0x0001920000137ab9 */ /* 0x000fe20000000800 */
[----:B------:R-:W-:Y:S01]  /*0ed0*/  ULDC UR20, c[0x0][0x638] ;  /* 0x00018e0000147ab9 */ /* 0x000fe20000000800 */
[----:B------:R-:W-:Y:S01]  /*0ee0*/  UMOV UR21, 0x1 ;  /* 0x0000000100157882 */ /* 0x000fe20000000000 */
[----:B------:R-:W-:Y:S01]  /*0ef0*/  UMOV UR6, UR23 ;  /* 0x0000001700067c82 */ /* 0x000fe20008000000 */
[----:B------:R-:W-:Y:S07]  /*0f00*/  @!P0 BRA `(.L_x_10) ;  /* 0x0000000000308947 */ /* 0x000fee0003800000 */
[----:B------:R-:W-:Y:S02]  /*0f10*/  ULDC UR10, c[0x0][0x64c] ;  /* 0x00019300000a7ab9 */ /* 0x000fe40000000800 */
        /* <DEDUP_REMOVED lines=8> */
[----:B------:R-:W-:-:S07]  /*0fa0*/  UIMAD.WIDE.U32.X UR4, UR14, UR5, UR10, UP0 ;  /* 0x000000050e0472a5 */ /* 0x000fce00080e040a */
[----:B------:R-:W-:Y:S01]  /*0fb0*/  UMOV UR6, UR4 ;  /* 0x0000000400067c82 */ /* 0x000fe20008000000 */
[----:B------:R-:W-:-:S05]  /*0fc0*/  UMOV UR7, UR5 ;  /* 0x0000000500077c82 */ /* 0x000fca0008000000 */
.L_x_10:
[----:B------:R-:W-:Y:S01]  /*0fd0*/  USHF.R.U64 UR5, UR6, UR19, UR7 ;  /* 0x0000001306057299 */ /* 0x000fe20008001207 */
[----:B------:R-:W-:Y:S01]  /*0fe0*/  IMAD.MOV.U32 R0, RZ, RZ, 0x1 ;  /* 0x00000001ff007424 */ /* 0x000fe200078e00ff */
[----:B------:R-:W-:Y:S02]  /*0ff0*/  USHF.L.U32 UR4, UR21, UR18, URZ ;  /* 0x0000001215047299 */ /* 0x000fe4000800063f */
[----:B------:R-:W-:Y:S02]  /*1000*/  ULOP3.LUT UR13, UR22, UR13, URZ, 0xc0, !UPT ;  /* 0x0000000d160d7292 */ /* 0x000fe4000f8ec03f */
[----:B------:R-:W-:Y:S02]  /*1010*/  UIADD3 UR6, -UR5, URZ, URZ ;  /* 0x0000003f05067290 */ /* 0x000fe4000fffe13f */
[----:B------:R-:W-:Y:S02]  /*1020*/  UIMAD UR13, UR4, UR5, UR13 ;  /* 0x00000005040d72a4 */ /* 0x000fe4000f8e020d */
[----:B------:R-:W-:-:S02]  /*1030*/  ULOP3.LUT UR15, UR16, UR15, URZ, 0xc0, !UPT ;  /* 0x0000000f100f7292 */ /* 0x000fc4000f8ec03f */
[----:B------:R-:W-:Y:S01]  /*1040*/  UIMAD UR4, UR6, UR20, UR23 ;  /* 0x00000014060472a4 */ /* 0x000fe2000f8e0217 */
[----:B------:R-:W-:Y:S01]  /*1050*/  ULDC UR5, c[0x0][0x610] ;  /* 0x0001840000057ab9 */ /* 0x000fe20000000800 */
[----:B------:R-:W-:Y:S02]  /*1060*/  UISETP.NE.AND UP0, UPT, UR46, URZ, UPT ;  /* 0x0000003f2e00728c */ /* 0x000fe4000bf05270 */
[----:B------:R-:W-:Y:S02]  /*1070*/  UIMAD UR12, UR13, UR5, UR12 ;  /* 0x000000050d0c72a4 */ /* 0x000fe4000f8e020c */
[----:B------:R-:W-:-:S04]  /*1080*/  UIMAD UR4, UR4, UR17, UR15 ;  /* 0x00000011040472a4 */ /* 0x000fc8000f8e020f */
[----:B------:R-:W-:Y:S02]  /*1090*/  USEL UR42, UR4, UR12, !UP0 ;  /* 0x0000000c042a7287 */ /* 0x000fe4000c000000 */
[----:B------:R-:W-:-:S12]  /*10a0*/  USEL UR41, UR12, UR4, !UP0 ;  /* 0x000000040c297287 */ /* 0x000fd8000c000000 */
.L_x_8:
[----:B------:R-:W-:-:S08]  /*10b0*/  NOP ;  /* 0x0000000000007918 */ /* 0x000fd00000000000 */
[----:B------:R-:W1:Y:S02]  /*10c0*/  USETMAXREG.TRY_ALLOC.CTAPOOL UP0, 0xf0 ;  /* 0x000000f0000079c8 */ /* 0x000e640008000600 */
[----:B-1----:R-:W-:-:S13]  /*10d0*/  PLOP3.LUT P0, PT, PT, PT, UP0, 0x80, 0x0 ;  /* 0x000000000000781c */ /* 0x002fda0003f0f008 */
[----:B------:R-:W-:Y:S05]  /*10e0*/  @!P0 BRA `(.L_x_8) ;  /* 0xfffffffc00f08947 */ /* 0x000fea000383ffff */
[----:B------:R-:W-:Y:S01]  /*10f0*/  ULDC.64 UR4, c[0x0][0x598] ;  /* 0x0001660000047ab9 */ /* 0x000fe20000000a00 */
[----:B------:R-:W-:Y:S01]  /*1100*/  ULDC.64 UR36, c[0x0][0x208] ;  /* 0x0000820000247ab9 */ /* 0x000fe20000000a00 */
[----:B------:R-:W-:-:S04]  /*1110*/  ISETP.NE.U32.AND P0, PT, RZ, UR4, PT ;  /* 0x00000004ff007c0c */ /* 0x000fc8000bf05070 */
[----:B------:R-:W-:-:S13]  /*1120*/  ISETP.NE.AND.EX P0, PT, RZ, UR5, PT, P0 ;  /* 0x00000005ff007c0c */ /* 0x000fda000bf05300 */
[----:B------:R-:W-:Y:S05]  /*1130*/  @!P0 BRA `(.L_x_11) ;  /* 0x00000000001c8947 */ /* 0x000fea0003800000 */
[----:B------:R-:W1:Y:S02]  /*1140*/  LDC.64 R2, c[0x0][0x598] ;  /* 0x00016600ff027b82 */ /* 0x000e640000000a00 */
[----:B-1----:R-:W2:Y:S02]  /*1150*/  LDG.E.64 R2, desc[UR36][R2.64] ;  /* 0x0000002402027981 */ /* 0x002ea4000c1e1b00 */
[----:B--2---:R-:W-:-:S04]  /*1160*/  ISETP.NE.U32.AND P0, PT, R2, RZ, PT ;  /* 0x000000ff0200720c */ /* 0x004fc80003f05070 */
[----:B------:R-:W-:-:S13]  /*1170*/  ISETP.NE.AND.EX P0, PT, R3, RZ, PT, P0 ;  /* 0x000000ff0300720c */ /* 0x000fda0003f05300 */
[----:B------:R-:W-:Y:S05]  /*1180*/  @!P0 BRA `(.L_x_11) ;  /* 0x0000000000088947 */ /* 0x000fea0003800000 */
[----:B------:R1:W5:Y:S01]  /*1190*/  LD.E R17, desc[UR36][R2.64] ;  /* 0x0000002402117980 */ /* 0x000362000c101900 */
[----:B------:R-:W-:Y:S05]  /*11a0*/  BRA `(.L_x_12) ;  /* 0x0000000000247947 */ /* 0x000fea0003800000 */
.L_x_11:
[----:B------:R-:W-:Y:S02]  /*11b0*/  ULDC.64 UR4, c[0x0][0x588] ;  /* 0x0001620000047ab9 */ /* 0x000fe40000000a00 */
[----:B------:R-:W-:-:S04]  /*11c0*/  ISETP.NE.U32.AND P0, PT, RZ, UR4, PT ;  /* 0x00000004ff007c0c */ /* 0x000fc8000bf05070 */
[----:B------:R-:W-:-:S13]  /*11d0*/  ISETP.NE.AND.EX P0, PT, RZ, UR5, PT, P0 ;  /* 0x00000005ff007c0c */ /* 0x000fda000bf05300 */
[----:B------:R-:W-:Y:S05]  /*11e0*/  @!P0 BRA `(.L_x_13) ;  /* 0x00000000000c8947 */ /* 0x000fea0003800000 */
[----:B------:R-:W1:Y:S02]  /*11f0*/  LDC.64 R2, c[0x0][0x588] ;  /* 0x00016200ff027b82 */ /* 0x000e640000000a00 */
[----:B-1----:R2:W5:Y:S01]  /*1200*/  LDG.E R17, desc[UR36][R2.64] ;  /* 0x0000002402117981 */ /* 0x002562000c1e1900 */
[----:B------:R-:W-:Y:S05]  /*1210*/  BRA `(.L_x_12) ;  /* 0x0000000000087947 */ /* 0x000fea0003800000 */
.L_x_13:
[----:B------:R-:W-:Y:S02]  /*1220*/  ULDC UR4, c[0x0][0x580] ;  /* 0x0001600000047ab9 */ /* 0x000fe40000000800 */
[----:B------:R-:W-:-:S07]  /*1230*/  MOV R17, UR4 ;  /* 0x0000000400117c02 */ /* 0x000fce0008000f00 */
.L_x_12:
[----:B------:R-:W-:Y:S02]  /*1240*/  ULDC.64 UR4, c[0x0][0x5a0] ;  /* 0x0001680000047ab9 */ /* 0x000fe40000000a00 */
[----:B------:R-:W-:-:S04]  /*1250*/  ISETP.NE.U32.AND P0, PT, RZ, UR4, PT ;  /* 0x00000004ff007c0c */ /* 0x000fc8000bf05070 */
[----:B------:R-:W-:-:S13]  /*1260*/  ISETP.NE.AND.EX P0, PT, RZ, UR5, PT, P0 ;  /* 0x00000005ff007c0c */ /* 0x000fda000bf05300 */
[----:B------:R-:W-:Y:S05]  /*1270*/  @!P0 BRA `(.L_x_14) ;  /* 0x00000000001c8947 */ /* 0x000fea0003800000 */
[----:B-12---:R-:W1:Y:S02]  /*1280*/  LDC.64 R2, c[0x0][0x5a0] ;  /* 0x00016800ff027b82 */ /* 0x006e640000000a00 */
[----:B-1----:R-:W2:Y:S02]  /*1290*/  LDG.E.64 R2, desc[UR36][R2.64] ;  /* 0x0000002402027981 */ /* 0x002ea4000c1e1b00 */
[----:B--2---:R-:W-:-:S04]  /*12a0*/  ISETP.NE.U32.AND P0, PT, R2, RZ, PT ;  /* 0x000000ff0200720c */ /* 0x004fc80003f05070 */
[----:B------:R-:W-:-:S13]  /*12b0*/  ISETP.NE.AND.EX P0, PT, R3, RZ, PT, P0 ;  /* 0x000000ff0300720c */ /* 0x000fda0003f05300 */
[----:B------:R-:W-:Y:S05]  /*12c0*/  @!P0 BRA `(.L_x_14) ;  /* 0x0000000000088947 */ /* 0x000fea0003800000 */
[----:B------:R1:W5:Y:S01]  /*12d0*/  LD.E R18, desc[UR36][R2.64] ;  /* 0x0000002402127980 */ /* 0x000362000c101900 */
[----:B------:R-:W-:Y:S05]  /*12e0*/  BRA `(.L_x_15) ;  /* 0x0000000000247947 */ /* 0x000fea0003800000 */
.L_x_14:
[----:B------:R-:W-:Y:S02]  /*12f0*/  ULDC.64 UR4, c[0x0][0x590] ;  /* 0x0001640000047ab9 */ /* 0x000fe40000000a00 */
[----:B------:R-:W-:-:S04]  /*1300*/  ISETP.NE.U32.AND P0, PT, RZ, UR4, PT ;  /* 0x00000004ff007c0c */ /* 0x000fc8000bf05070 */
[----:B------:R-:W-:-:S13]  /*1310*/  ISETP.NE.AND.EX P0, PT, RZ, UR5, PT, P0 ;  /* 0x00000005ff007c0c */ /* 0x000fda000bf05300 */
[----:B------:R-:W-:Y:S05]  /*1320*/  @!P0 BRA `(.L_x_16) ;  /* 0x00000000000c8947 */ /* 0x000fea0003800000 */
[----:B-12---:R-:W1:Y:S02]  /*1330*/  LDC.64 R2, c[0x0][0x590] ;  /* 0x00016400ff027b82 */ /* 0x006e640000000a00 */
[----:B-1----:R2:W5:Y:S01]  /*1340*/  LDG.E R18, desc[UR36][R2.64] ;  /* 0x0000002402127981 */ /* 0x002562000c1e1900 */
[----:B------:R-:W-:Y:S05]  /*1350*/  BRA `(.L_x_15) ;  /* 0x0000000000087947 */ /* 0x000fea0003800000 */
.L_x_16:
[----:B------:R-:W-:Y:S02]  /*1360*/  ULDC UR4, c[0x0][0x584] ;  /* 0x0001610000047ab9 */ /* 0x000fe40000000800 */
[----:B------:R-:W-:-:S07]  /*1370*/  IMAD.U32 R18, RZ, RZ, UR4 ;  /* 0x00000004ff127e24 */ /* 0x000fce000f8e00ff */
.L_x_15:
[----:B------:R-:W-:-:S13]  /*1380*/  LOP3.LUT P0, RZ, R0, 0xff, RZ, 0xc0, !PT ;  /* 0x000000ff00ff7812 */ /* 0x000fda000780c0ff */
[----:B------:R-:W-:Y:S05]  /*1390*/  @!P0 EXIT ;  /* 0x000000000000894d */ /* 0x000fea0003800000 */
[----:B------:R-:W-:Y:S01]  /*13a0*/  ULDC UR4, c[0x0][0x28c] ;  /* 0x0000a30000047ab9 */ /* 0x000fe20000000800 */
[----:B------:R-:W-:Y:S01]  /*13b0*/  UMOV UR38, URZ ;  /* 0x0000003f00267c82 */ /* 0x000fe20008000000 */
[----:B------:R-:W-:Y:S01]  /*13c0*/  UIADD3 UR4, UR4, 0x3f, URZ ;  /* 0x0000003f04047890 */ /* 0x000fe2000fffe03f */
[----:B------:R-:W-:-:S03]  /*13d0*/  UMOV UR39, URZ ;  /* 0x0000003f00277c82 */ /* 0x000fc60008000000 */
[----:B------:R-:W-:-:S04]  /*13e0*/  USHF.R.S32.HI UR5, URZ, 0x1f, UR4 ;  /* 0x0000001f3f057899 */ /* 0x000fc80008011404 */
[----:B------:R-:W-:-:S04]  /*13f0*/  ULEA.HI UR5, UR5, UR4, URZ, 0x6 ;  /* 0x0000000405057291 */ /* 0x000fc8000f8f303f */
[----:B------:R-:W-:-:S12]  /*1400*/  USHF.R.S32.HI UR44, URZ, 0x6, UR5 ;  /* 0x000000063f2c7899 */ /* 0x000fd80008011405 */
.L_x_552:
[----:B------:R-:W3:Y:S01]  /*1410*/  S2R R0, SR_TID.X ;  /* 0x0000000000007919 */ /* 0x000ee20000002100 */
[----:B----4-:R-:W4:Y:S01]  /*1420*/  S2UR UR7, SR_CgaCtaId ;  /* 0x00000000000779c3 */ /* 0x010f220000008800 */
[----:B------:R-:W-:Y:S02]  /*1430*/  UMOV UR6, 0x400 ;  /* 0x0000040000067882 */ /* 0x000fe40000000000 */
[----:B----4-:R-:W-:Y:S01]  /*1440*/  ULEA UR6, UR7, UR6, 0x18 ;  /* 0x0000000607067291 */ /* 0x010fe2000f8ec03f */
[----:B---3--:R-:W-:-:S04]  /*1450*/  LOP3.LUT R0, R0, 0x80, RZ, 0xc0, !PT ;  /* 0x0000008000007812 */ /* 0x008fc800078ec0ff */
[----:B------:R-:W-:-:S06]  /*1460*/  SHF.R.U32.HI R0, RZ, 0x7, R0 ;  /* 0x00000007ff007819 */ /* 0x000fcc0000011600 */
[----:B------:R-:W3:Y:S02]  /*1470*/  SHFL.IDX PT, R0, R0, RZ, 0x1f ;  /* 0x00001fff00007589 */ /* 0x000ee400000e0000 */
[----:B---3--:R-:W-:-:S13]  /*1480*/  R2UR UR4, R0 ;  /* 0x00000000000472ca */ /* 0x008fda00000e0000 */
[----:B------:R-:W-:-:S04]  /*1490*/  ULEA.HI UR5, UR4, UR4, URZ, 0x1 ;  /* 0x0000000404057291 */ /* 0x000fc8000f8f083f */
[----:B------:R-:W-:-:S04]  /*14a0*/  ULOP3.LUT UR5, UR5, 0xffffe, URZ, 0xc0, !UPT ;  /* 0x000ffffe05057892 */ /* 0x000fc8000f8ec03f */
[----:B------:R-:W-:-:S03]  /*14b0*/  UIADD3 UR5, UR4, -UR5, URZ ;  /* 0x8000000504057290 */ /* 0x000fc6000fffe03f */
[----:B------:R-:W-:Y:S01]  /*14c0*/  ULDC UR4, c[0x0][0x28c] ;  /* 0x0000a30000047ab9 */ /* 0x000fe20000000800 */
[----:B------:R-:W-:Y:S01]  /*14d0*/  ULEA UR5, UR5, UR6, 0xc ;  /* 0x0000000605057291 */ /* 0x000fe2000f8e603f */
[----:B------:R-:W-:-:S03]  /*14e0*/  ISETP.LT.AND P0, PT, RZ, UR4, PT ;  /* 0x00000004ff007c0c */ /* 0x000fc6000bf01270 */
[----:B------:R-:W-:-:S04]  /*14f0*/  UIADD3 UR5, UR5, 0x180, URZ ;  /* 0x0000018005057890 */ /* 0x000fc8000fffe03f */
[----:B------:R-:W-:-:S04]  /*1500*/  USHF.R.U32.HI UR5, URZ, 0x4, UR5 ;  /* 0x000000043f057899 */ /* 0x000fc80008011605 */
[----:B------:R-:W-:-:S04]  /*1510*/  ULOP3.LUT UR5, UR5, 0x3fff, URZ, 0xc0, !UPT ;  /* 0x00003fff05057892 */ /* 0x000fc8000f8ec03f */
[----:B------:R-:W-:Y:S01]  /*1520*/  ULOP3.LUT UR45, UR5, 0x10000, URZ, 0xfc, !UPT ;  /* 0x00010000052d7892 */ /* 0x000fe2000f8efc3f */
[----:B-----5:R-:W-:Y:S11]  /*1530*/  @P0 BRA `(.L_x_17) ;  /* 0x0000000000400947 */ /* 0x020ff60003800000 */
[----:B------:R-:W-:Y:S01]  /*1540*/  MOV R0, 0x0 ;  /* 0x0000000000007802 */ /* 0x000fe20000000f00 */
[----:B------:R-:W-:Y:S01]  /*1550*/  ULDC.64 UR4, c[0x4][0x68] ;  /* 0x01001a0000047ab9 */ /* 0x000fe20000000a00 */
[----:B------:R-:W-:Y:S01]  /*1560*/  ULDC.64 UR6, c[0x4][0x8] ;  /* 0x0100020000067ab9 */ /* 0x000fe20000000a00 */
[----:B------:R-:W-:Y:S01]  /*1570*/  IMAD.U32 R4, RZ, RZ, UR4 ;  /* 0x00000004ff047e24 */ /* 0x000fe2000f8e00ff */
[----:B-12---:R1:W2:Y:S01]  /*1580*/  LDC.64 R2, c[0x4][R0] ;  /* 0x0100000000027b82 */ /* 0x0062a20000000a00 */
[----:B------:R-:W-:Y:S01]  /*1590*/  IMAD.U32 R5, RZ, RZ, UR5 ;  /* 0x00000005ff057e24 */ /* 0x000fe2000f8e00ff */
[----:B------:R-:W-:Y:S01]  /*15a0*/  ULDC.64 UR4, c[0x4][0x70] ;  /* 0x01001c0000047ab9 */ /* 0x000fe20000000a00 */
[----:B------:R-:W-:Y:S01]  /*15b0*/  IMAD.U32 R10, RZ, RZ, UR6 ;  /* 0x00000006ff0a7e24 */ /* 0x000fe2000f8e00ff */
[----:B0-----:R-:W-:Y:S01]  /*15c0*/  MOV R7, UR5 ;  /* 0x0000000500077c02 */ /* 0x001fe20008000f00 */
[----:B------:R-:W-:Y:S01]  /*15d0*/  IMAD.U32 R6, RZ, RZ, UR4 ;  /* 0x00000004ff067e24 */ /* 0x000fe2000f8e00ff */
[----:B------:R-:W-:Y:S01]  /*15e0*/  MOV R13, RZ ;  /* 0x000000ff000d7202 */ /* 0x000fe20000000f00 */
[----:B------:R-:W-:-:S02]  /*15f0*/  IMAD.U32 R11, RZ, RZ, UR7 ;  /* 0x00000007ff0b7e24 */ /* 0x000fc4000f8e00ff */
[----:B------:R-:W-:Y:S02]  /*1600*/  IMAD.MOV.U32 R8, RZ, RZ, 0x1e1 ;  /* 0x000001e1ff087424 */ /* 0x000fe400078e00ff */
[----:B-1----:R-:W-:-:S07]  /*1610*/  IMAD.MOV.U32 R12, RZ, RZ, 0x1 ;  /* 0x00000001ff0c7424 */ /* 0x002fce00078e00ff */
[----:B------:R-:W-:-:S07]  /*1620*/  LEPC R20, `(.L_x_17) ;  /* 0x000000001014794e */ /* 0x000fce0000000000 */
[----:B--2--5:R-:W-:Y:S05]  /*1630*/  CALL.ABS.NOINC R2 ;  /* 0x0000000002007343 */ /* 0x024fea0003c00000 */
.L_x_17:
[----:B------:R-:W-:-:S06]  /*1640*/  ULOP3.LUT UR4, UR40, 0x1, URZ, 0xfc, !UPT ;  /* 0x0000000128047892 */ /* 0x000fcc000f8efc3f */
[----:B------:R-:W-:-:S05]  /*1650*/  IMAD.U32 R0, RZ, RZ, UR4 ;  /* 0x00000004ff007e24 */ /* 0x000fca000f8e00ff */
[----:B------:R-:W-:-:S13]  /*1660*/  ISETP.NE.AND P0, PT, R0, 0x3, PT ;  /* 0x000000030000780c */ /* 0x000fda0003f05270 */
[----:B------:R-:W-:Y:S05]  /*1670*/  @!P0 BRA `(.L_x_18) ;  /* 0x0000000000048947 */ /* 0x000fea0003800000 */
[----:B------:R-:W-:Y:S01]  /*1680*/  BPT.TRAP 0x1 ;  /* 0x000000040000795c */ /* 0x000fe20000300000 */
.L_x_18:
[----:B------:R-:W3:Y:S01]  /*1690*/  S2UR UR5, SR_CgaCtaId ;  /* 0x00000000000579c3 */ /* 0x000ee20000008800 */
[----:B------:R-:W-:Y:S01]  /*16a0*/  UMOV UR4, 0x400 ;  /* 0x0000040000047882 */ /* 0x000fe20000000000 */
[----:B-12---:R-:W-:Y:S02]  /*16b0*/  IMAD.U32 R3, RZ, RZ, UR39 ;  /* 0x00000027ff037e24 */ /* 0x006fe4000f8e00ff */
[----:B------:R-:W-:-:S05]  /*16c0*/  IMAD.U32 R2, RZ, RZ, UR38 ;  /* 0x00000026ff027e24 */ /* 0x000fca000f8e00ff */
[----:B------:R-:W-:Y:S01]  /*16d0*/  SHF.L.U32 R2, R2, 0x1f, RZ ;  /* 0x0000001f02027819 */ /* 0x000fe200000006ff */
[----:B---3--:R-:W-:-:S06]  /*16e0*/  ULEA UR4, UR5, UR4, 0x18 ;  /* 0x0000000405047291 */ /* 0x008fcc000f8ec03f */
[----:B------:R-:W-:-:S05]  /*16f0*/  IMAD.U32 R0, RZ, RZ, UR4 ;  /* 0x00000004ff007e24 */ /* 0x000fca000f8e00ff */
[----:B------:R-:W-:-:S04]  /*1700*/  LEA R3, R3, R0, 0x3 ;  /* 0x0000000003037211 */ /* 0x000fc800078e18ff */
[----:B------:R1:W2:Y:S01]  /*1710*/  SYNCS.PHASECHK.TRANS64.TRYWAIT P1, [R3+URZ], R2 ;  /* 0x00000002030075a7 */ /* 0x0002a2000802017f */
[----:B------:R-:W-:Y:S05]  /*1720*/  @!P0 BRA `(.L_x_19) ;  /* 0x0000000000048947 */ /* 0x000fea0003800000 */
[----:B------:R-:W-:Y:S01]  /*1730*/  BPT.TRAP 0x1 ;  /* 0x000000040000795c */ /* 0x000fe20000300000 */
.L_x_19:
[----:B--2---:R-:W-:Y:S05]  /*1740*/  @P1 BRA `(.L_x_20) ;  /* 0x0000000000081947 */ /* 0x004fea0003800000 */
[----:B------:R-:W2:Y:S02]  /*1750*/  SYNCS.PHASECHK.TRANS64.TRYWAIT P1, [R3+URZ], R2 ;  /* 0x00000002030075a7 */ /* 0x000ea4000802017f */
[----:B--2---:R-:W-:Y:S05]  /*1760*/  @!P1 BRA `(.L_x_21) ;  /* 0x0000013000309947 */ /* 0x004fea0003800000 */
.L_x_20:
[----:B------:R-:W-:-:S04]  /*1770*/  UISETP.LT.AND UP0, UPT, UR44, 0x1, UPT ;  /* 0x000000012c00788c */ /* 0x000fc8000bf01270 */
[----:B------:R-:W-:-:S06]  /*1780*/  USEL UR4, UR44, 0x1, UP0 ;  /* 0x000000012c047887 */ /* 0x000fcc0008000000 */
[----:B-12---:R-:W-:Y:S01]  /*1790*/  IMAD.U32 R3, RZ, RZ, UR4 ;  /* 0x00000004ff037e24 */ /* 0x006fe2000f8e00ff */
[----:B------:R-:W-:Y:S05]  /*17a0*/  WARPSYNC.ALL ;  /* 0x0000000000007948 */ /* 0x000fea0003800000 */
[----:B------:R-:W-:-:S04]  /*17b0*/  IADD3 R3, -R3, UR44, RZ ;  /* 0x0000002c03037c10 */ /* 0x000fc8000fffe1ff */
[----:B------:R-:W-:Y:S02]  /*17c0*/  ISETP.GE.AND P1, PT, R3, 0x1, PT ;  /* 0x000000010300780c */ /* 0x000fe40003f26270 */
[----:B------:R-:W-:Y:S01]  /*17d0*/  R2UR UR4, R0 ;  /* 0x00000000000472ca */ /* 0x000fe200000e0000 */
[----:B------:R-:W-:Y:S01]  /*17e0*/  ULEA UR9, UR39, UR45, 0xa ;  /* 0x0000002d27097291 */ /* 0x000fe2000f8e503f */
[----:B------:R-:W-:Y:S01]  /*17f0*/  WARPGROUP.ARRIVE ;  /* 0x00000000000079c5 */ /* 0x000fe20000000000 */
[----:B------:R-:W-:Y:S01]  /*1800*/  UMOV UR5, 0x80000020 ;  /* 0x8000002000057882 */ /* 0x000fe20000000000 */
[----:B------:R-:W-:-:S09]  /*1810*/  UMOV UR7, 0x80000020 ;  /* 0x8000002000077882 */ /* 0x000fd20000000000 */
[----:B------:R-:W-:-:S04]  /*1820*/  UIADD3 UR4, UR4, 0x1c180, URZ ;  /* 0x0001c18004047890 */ /* 0x000fc8000fffe03f */
[----:B------:R-:W-:-:S04]  /*1830*/  USHF.R.U32.HI UR4, URZ, 0x4, UR4 ;  /* 0x000000043f047899 */ /* 0x000fc80008011604 */
[----:B------:R-:W-:-:S04]  /*1840*/  ULOP3.LUT UR4, UR4, 0x3fff, URZ, 0xc0, !UPT ;  /* 0x00003fff04047892 */ /* 0x000fc8000f8ec03f */
[----:B------:R-:W-:-:S03]  /*1850*/  ULOP3.LUT UR8, UR4, 0x10000, URZ, 0xfc, !UPT ;  /* 0x0001000004087892 */ /* 0x000fc6000f8efc3f */
[----:B------:R-:W-:Y:S01]  /*1860*/  UMOV UR4, UR9 ;  /* 0x0000000900047c82 */ /* 0x000fe20008000000 */
[----:B------:R-:W-:-:S07]  /*1870*/  ULEA UR10, UR39, UR8, 0xa ;  /* 0x00000008270a7291 */ /* 0x000fce000f8e503f */
[----:B------:R-:W-:Y:S02]  /*1880*/  UMOV UR6, UR10 ;  /* 0x0000000a00067c82 */ /* 0x000fe40008000000 */
[----:B------:R-:W-:Y:S01]  /*1890*/  IGMMA.64x256x32.S8.S8 R24, gdesc[UR4], RZ, !UPT, gsb0 ;  /* 0x06600000041879f1 */ /* 0x000fe2000c0410ff */
[----:B------:R-:W-:Y:S01]  /*18a0*/  UIADD3 UR4, UR9, 0x200, URZ ;  /* 0x0000020009047890 */ /* 0x000fe2000fffe03f */
[----:B------:R-:W-:Y:S01]  /*18b0*/  UMOV UR5, 0x80000020 ;  /* 0x8000002000057882 */ /* 0x000fe20000000000 */
[----:B------:R-:W-:Y:S02]  /*18c0*/  WARPGROUP.DEPBAR.LE gsb0, 0x0 ;  /* 0x00008000000079c5 */ /* 0x000fe40000010000 */
[----:B------:R-:W-:Y:S01]  /*18d0*/  STL.64 [R1], R24 ;  /* 0x0000001801007387 */ /* 0x000fe20000100a00 */
[----:B------:R-:W-:Y:S01]  /*18e0*/  IMAD.MOV.U32 R235, RZ, RZ, R52 ;  /* 0x000000ffffeb7224 */ /* 0x000fe200078e0034 */
[----:B------:R-:W-:Y:S01]  /*18f0*/  MOV R232, R55 ;  /* 0x0000003700e87202 */ /* 0x000fe20000000f00 */
[----:B------:R-:W-:Y:S01]  /*1900*/  IMAD.MOV.U32 R234, RZ, RZ, R53 ;  /* 0x000000ffffea7224 */ /* 0x000fe200078e0035 */
[----:B------:R-:W-:Y:S01]  /*1910*/  STL.64 [R1+0x8], R26 ;  /* 0x0000081a01007387 */ /* 0x000fe20000100a00 */
        /* <DEDUP_REMOVED lines=61> */
[----:B------:R1:W-:Y:S01]  /*1cf0*/  STL.64 [R1+0x68], R50 ;  /* 0x0000683201007387 */ /* 0x0003e20000100a00 */
[----:B------:R-:W-:-:S02]  /*1d00*/  IMAD.MOV.U32 R177, RZ, RZ, R93 ;  /* 0x000000ffffb17224 */ /* 0x000fc400078e005d */
[----:B------:R-:W-:Y:S01]  /*1d10*/  IMAD.MOV.U32 R178, RZ, RZ, R94 ;  /* 0x000000ffffb27224 */ /* 0x000fe200078e005e */
[----:B------:R-:W-:Y:S01]  /*1d20*/  STL [R1+0x2b8], R155 ;  /* 0x0002b89b01007387 */ /* 0x000fe20000100800 */
[----:B------:R-:W-:Y:S02]  /*1d30*/  IMAD.MOV.U32 R180, RZ, RZ, R96 ;  /* 0x000000ffffb47224 */ /* 0x000fe400078e0060 */
[----:B------:R-:W-:Y:S02]  /*1d40*/  IMAD.MOV.U32 R181, RZ, RZ, R97 ;  /* 0x000000ffffb57224 */ /* 0x000fe400078e0061 */
[----:B------:R-:W-:Y:S02]  /*1d50*/  IMAD.MOV.U32 R182, RZ, RZ, R98 ;  /* 0x000000ffffb67224 */ /* 0x000fe400078e0062 */
[----:B------:R-:W-:Y:S02]  /*1d60*/  IMAD.MOV.U32 R183, RZ, RZ, R99 ;  /* 0x000000ffffb77224 */ /* 0x000fe400078e0063 */
[----:B------:R-:W-:-:S02]  /*1d70*/  IMAD.MOV.U32 R185, RZ, RZ, R101 ;  /* 0x000000ffffb97224 */ /* 0x000fc400078e0065 */
[----:B------:R-:W-:Y:S02]  /*1d80*/  IMAD.MOV.U32 R186, RZ, RZ, R102 ;  /* 0x000000ffffba7224 */ /* 0x000fe400078e0066 */
        /* <DEDUP_REMOVED lines=35> */
[----:B0-----:R-:W-:Y:S02]  /*1fc0*/  IMAD.MOV.U32 R7, RZ, RZ, R147 ;  /* 0x000000ffff077224 */ /* 0x001fe400078e0093 */
[----:B------:R-:W-:Y:S02]  /*1fd0*/  IMAD.MOV.U32 R6, RZ, RZ, R148 ;  /* 0x000000ffff067224 */ /* 0x000fe400078e0094 */
[----:B------:R-:W-:Y:S02]  /*1fe0*/  IMAD.MOV.U32 R5, RZ, RZ, R149 ;  /* 0x000000ffff057224 */ /* 0x000fe400078e0095 */
[----:B------:R-:W-:Y:S02]  /*1ff0*/  IMAD.MOV.U32 R2, RZ, RZ, R151 ;  /* 0x000000ffff027224 */ /* 0x000fe400078e0097 */
[----:B-1----:R-:W-:-:S06]  /*2000*/  WARPGROUP.ARRIVE ;  /* 0x00000000000079c5 */ /* 0x002fcc0000000000 */
[----:B------:R-:W-:Y:S03]  /*2010*/  IGMMA.64x256x32.S8.S8 R24, gdesc[UR4], RZ, !UPT, gsb0 ;  /* 0x06600000041879f1 */ /* 0x000fe6000c0410ff */
[----:B------:R-:W-:Y:S02]  /*2020*/  WARPGROUP.DEPBAR.LE gsb0, 0x0 ;  /* 0x00008000000079c5 */ /* 0x000fe40000010000 */
[----:B------:R-:W-:Y:S04]  /*2030*/  STL.64 [R1+0x2b0], R150 ;  /* 0x0002b09601007387 */ /* 0x000fe80000100a00 */
        /* <DEDUP_REMOVED lines=20> */
[----:B------:R0:W-:Y:S04]  /*2180*/  STL.64 [R1+0x208], R108 ;  /* 0x0002086c01007387 */ /* 0x0001e80000100a00 */
[----:B0-----:R-:W2:Y:S04]  /*2190*/  LDL.LU R108, [R1] ;  /* 0x00000000016c7983 */ /* 0x001ea80000300800 */
[----:B------:R-:W2:Y:S04]  /*21a0*/  LDL.LU R109, [R1+0x4] ;  /* 0x00000400016d7983 */ /* 0x000ea80000300800 */
        /* <DEDUP_REMOVED lines=25> */
[----:B------:R-:W2:Y:S01]  /*2340*/  LDL.LU R135, [R1+0x6c] ;  /* 0x00006c0001877983 */ /* 0x000ea20000300800 */
        /* <DEDUP_REMOVED lines=11> */
[----:B------:R-:W-:Y:S01]  /*2400*/  UIADD3 UR4, UR9, 0x2, URZ ;  /* 0x0000000209047890 */ /* 0x000fe2000fffe03f */
[----:B------:R-:W-:Y:S01]  /*2410*/  IMAD.MOV.U32 R143, RZ, RZ, R228 ;  /* 0x000000ffff8f7224 */ /* 0x000fe200078e00e4 */
[----:B------:R-:W-:Y:S01]  /*2420*/  UIADD3 UR6, UR10, 0x2, URZ ;  /* 0x000000020a067890 */ /* 0x000fe2000fffe03f */
[----:B------:R-:W-:Y:S01]  /*2430*/  IMAD.MOV.U32 R145, RZ, RZ, R226 ;  /* 0x000000ffff917224 */ /* 0x000fe200078e00e2 */
[----:B------:R-:W-:Y:S01]  /*2440*/  UMOV UR5, 0x80000020 ;  /* 0x8000002000057882 */ /* 0x000fe20000000000 */
[----:B------:R-:W-:Y:S01]  /*2450*/  IMAD.MOV.U32 R146, RZ, RZ, R225 ;  /* 0x000000ffff927224 */ /* 0x000fe200078e00e1 */
[----:B------:R-:W-:Y:S01]  /*2460*/  MOV R225, R13 ;  /* 0x0000000d00e17202 */ /* 0x000fe20000000f00 */
[----:B------:R-:W-:Y:S01]  /*2470*/  IMAD.MOV.U32 R147, RZ, RZ, R224 ;  /* 0x000000ffff937224 */ /* 0x000fe200078e00e0 */
[----:B------:R-:W-:Y:S01]  /*2480*/  UMOV UR7, 0x80000020 ;  /* 0x8000002000077882 */ /* 0x000fe20000000000 */
[----:B------:R-:W-:-:S02]  /*2490*/  IMAD.MOV.U32 R148, RZ, RZ, R223 ;  /* 0x000000ffff947224 */ /* 0x000fc400078e00df */
[----:B------:R-:W-:Y:S02]  /*24a0*/  IMAD.MOV.U32 R150, RZ, RZ, R221 ;  /* 0x000000ffff967224 */ /* 0x000fe400078e00dd */
[----:B------:R-:W-:Y:S01]  /*24b0*/  IMAD.MOV.U32 R151, RZ, RZ, R220 ;  /* 0x000000ffff977224 */ /* 0x000fe200078e00dc */
[----:B------:R-:W-:Y:S01]  /*24c0*/  MOV R220, R22 ;  /* 0x0000001600dc7202 */ /* 0x000fe20000000f00 */
        /* <DEDUP_REMOVED lines=13> */
[----:B------:R-:W-:-:S06]  /*25a0*/  IMAD.MOV.U32 R234, RZ, RZ, R4 ;  /* 0x000000ffffea7224 */ /* 0x000fcc00078e0004 */
[----:B--2---:R-:W-:-:S06]  /*25b0*/  WARPGROUP.ARRIVE ;  /* 0x00000000000079c5 */ /* 0x004fcc0000000000 */
[----:B------:R-:W-:Y:S03]  /*25c0*/  IGMMA.64x256x32.S8.S8 R108, gdesc[UR4], R108, gsb0 ;  /* 0x06600000046c79f1 */ /* 0x000fe6000804106c */
[----:B------:R-:W-:Y:S02]  /*25d0*/  WARPGROUP.DEPBAR.LE gsb0, 0x0 ;  /* 0x00008000000079c5 */ /* 0x000fe40000010000 */
[----:B------:R-:W-:Y:S04]  /*25e0*/  STL.64 [R1], R108 ;  /* 0x0000006c01007387 */ /* 0x000fe80000100a00 */
        /* <DEDUP_REMOVED lines=63> */
[----:B0-----:R1:W5:Y:S04]  /*29e0*/  LDL.LU R155, [R1+0x2b8] ;  /* 0x0002b800019b7983 */ /* 0x0013680000300800 */
[----:B------:R-:W2:Y:S04]  /*29f0*/  LDL.LU.64 R150, [R1+0x2b0] ;  /* 0x0002b00001967983 */ /* 0x000ea80000300a00 */
        /* <DEDUP_REMOVED lines=20> */
[----:B------:R-:W2:Y:S01]  /*2b40*/  LDL.LU.64 R108, [R1+0x208] ;  /* 0x00020800016c7983 */ /* 0x000ea20000300a00 */
[----:B------:R-:W-:Y:S01]  /*2b50*/  UIADD3 UR4, UR9, 0x202, URZ ;  /* 0x0000020209047890 */ /* 0x000fe2000fffe03f */
[----:B------:R-:W-:Y:S01]  /*2b60*/  UMOV UR5, 0x80000020 ;  /* 0x8000002000057882 */ /* 0x000fe20000000000 */
[----:B--2---:R-:W-:-:S07]  /*2b70*/  WARPGROUP.ARRIVE ;  /* 0x00000000000079c5 */ /* 0x004fce0000000000 */
[----:B------:R-:W-:Y:S03]  /*2b80*/  IGMMA.64x256x32.S8.S8 R24, gdesc[UR4], R24, gsb0 ;  /* 0x06600000041879f1 */ /* 0x000fe60008041018 */
[----:B------:R-:W-:Y:S02]  /*2b90*/  WARPGROUP.DEPBAR.LE gsb0, 0x0 ;  /* 0x00008000000079c5 */ /* 0x000fe40000010000 */
[----:B-1----:R-:W-:Y:S05]  /*2ba0*/  @!P1 BRA `(.L_x_22) ;  /* 0x0000002000909947 */ /* 0x002fea0003800000 */
[----:B------:R-:W-:Y:S02]  /*2bb0*/  UIADD3 UR4, UR39, 0x1, URZ ;  /* 0x0000000127047890 */ /* 0x000fe4000fffe03f */
[----:B------:R-:W-:Y:S02]  /*2bc0*/  UMOV UR10, UR39 ;  /* 0x00000027000a7c82 */ /* 0x000fe40008000000 */
[----:B------:R-:W-:-:S04]  /*2bd0*/  UISETP.NE.AND UP0, UPT, UR4, 0x7, UPT ;  /* 0x000000070400788c */ /* 0x000fc8000bf05270 */
[----:B------:R-:W-:Y:S02]  /*2be0*/  USEL UR5, URZ, 0x1, UP0 ;  /* 0x000000013f057887 */ /* 0x000fe40008000000 */
[----:B------:R-:W-:Y:S02]  /*2bf0*/  USEL UR9, UR4, URZ, UP0 ;  /* 0x0000003f04097287 */ /* 0x000fe40008000000 */
[----:B------:R-:W-:-:S06]  /*2c00*/  ULOP3.LUT UR5, UR38, UR5, URZ, 0x3c, !UPT ;  /* 0x0000000526057292 */ /* 0x000fcc000f8e3c3f */
[----:B------:R-:W-:-:S07]  /*2c10*/  IMAD.U32 R2, RZ, RZ, UR5 ;  /* 0x00000005ff027e24 */ /* 0x000fce000f8e00ff */
.L_x_29:
[----:B------:R-:W-:Y:S05]  /*2c20*/  @!P0 BRA `(.L_x_23) ;  /* 0x0000000000048947 */ /* 0x000fea0003800000 */
[----:B------:R-:W-:Y:S01]  /*2c30*/  BPT.TRAP 0x1 ;  /* 0x000000040000795c */ /* 0x000fe20000300000 */
.L_x_23:
[----:B------:R-:W0:Y:S01]  /*2c40*/  S2UR UR5, SR_CgaCtaId ;  /* 0x00000000000579c3 */ /* 0x000e220000008800 */
[----:B------:R-:W-:Y:S01]  /*2c50*/  UMOV UR4, 0x400 ;  /* 0x0000040000047882 */ /* 0x000fe20000000000 */
[----:B------:R-:W-:Y:S01]  /*2c60*/  IMAD.U32 R4, RZ, RZ, UR9 ;  /* 0x00000009ff047e24 */ /* 0x000fe2000f8e00ff */
[----:B------:R-:W-:Y:S01]  /*2c70*/  SHF.L.U32 R5, R2, 0x1f, RZ ;  /* 0x0000001f02057819 */ /* 0x000fe200000006ff */
[----:B0-----:R-:W-:-:S06]  /*2c80*/  ULEA UR4, UR5, UR4, 0x18 ;  /* 0x0000000405047291 */ /* 0x001fcc000f8ec03f */
[----:B------:R-:W-:-:S04]  /*2c90*/  IMAD.U32 R0, RZ, RZ, UR4 ;  /* 0x00000004ff007e24 */ /* 0x000fc8000f8e00ff */
[----:B------:R-:W-:-:S04]  /*2ca0*/  IMAD R4, R4, 0x8, R0 ;  /* 0x0000000804047824 */ /* 0x000fc800078e0200 */
[----:B------:R0:W1:Y:S01]  /*2cb0*/  SYNCS.PHASECHK.TRANS64.TRYWAIT P1, [R4+URZ], R5 ;  /* 0x00000005040075a7 */ /* 0x000062000802017f */
[----:B------:R-:W-:Y:S05]  /*2cc0*/  @!P0 BRA `(.L_x_24) ;  /* 0x0000000000048947 */ /* 0x000fea0003800000 */
[----:B------:R-:W-:Y:S01]  /*2cd0*/  BPT.TRAP 0x1 ;  /* 0x000000040000795c */ /* 0x000fe20000300000 */
.L_x_24:
[----:B-1----:R-:W-:Y:S05]  /*2ce0*/  @P1 BRA `(.L_x_25) ;  /* 0x0000000000081947 */ /* 0x002fea0003800000 */
[----:B------:R-:W1:Y:S02]  /*2cf0*/  SYNCS.PHASECHK.TRANS64.TRYWAIT P1, [R4+URZ], R5 ;  /* 0x00000005040075a7 */ /* 0x000e64000802017f */
[----:B-1----:R-:W-:Y:S05]  /*2d00*/  @!P1 BRA `(.L_x_26) ;  /* 0x0000011800dc9947 */ /* 0x002fea0003800000 */
.L_x_25:
        /* <DEDUP_REMOVED lines=64> */
[----:B--2---:R-:W2:Y:S04]  /*3110*/  LDL.LU.64 R24, [R1] ;  /* 0x0000000001187983 */ /* 0x004ea80000300a00 */
        /* <DEDUP_REMOVED lines=63> */
[----:B------:R-:W-:-:S02]  /*3510*/  ULEA UR11, UR9, UR45, 0xa ;  /* 0x0000002d090b7291 */ /* 0x000fc4000f8e503f */
[----:B------:R-:W-:Y:S01]  /*3520*/  ULEA UR12, UR9, UR8, 0xa ;  /* 0x00000008090c7291 */ /* 0x000fe2000f8e503f */
[----:B------:R-:W-:Y:S01]  /*3530*/  UMOV UR5, 0x80000020 ;  /* 0x8000002000057882 */ /* 0x000fe20000000000 */
[----:B------:R-:W-:-:S03]  /*3540*/  UMOV UR7, 0x80000020 ;  /* 0x8000002000077882 */ /* 0x000fc60000000000 */
[----:B------:R-:W-:Y:S02]  /*3550*/  UMOV UR4, UR11 ;  /* 0x0000000b00047c82 */ /* 0x000fe40008000000 */
[----:B------:R-:W-:Y:S01]  /*3560*/  UMOV UR6, UR12 ;  /* 0x0000000c00067c82 */ /* 0x000fe20008000000 */
[----:B--2---:R-:W-:-:S06]  /*3570*/  WARPGROUP.ARRIVE ;  /* 0x00000000000079c5 */ /* 0x004fcc0000000000 */
[----:B------:R-:W-:Y:S03]  /*3580*/  IGMMA.64x256x32.S8.S8 R24, gdesc[UR4], R24, gsb0 ;  /* 0x06600000041879f1 */ /* 0x000fe60008041018 */
[----:B------:R-:W-:Y:S02]  /*3590*/  WARPGROUP.DEPBAR.LE gsb0, 0x0 ;  /* 0x00008000000079c5 */ /* 0x000fe40000010000 */
[----:B------:R-:W-:Y:S01]  /*35a0*/  STL.64 [R1], R24 ;  /* 0x0000001801007387 */ /* 0x000fe20000100a00 */
[----:B01----:R-:W-:Y:S01]  /*35b0*/  IMAD.MOV.U32 R5, RZ, RZ, R150 ;  /* 0x000000ffff057224 */ /* 0x003fe200078e0096 */
        /* <DEDUP_REMOVED lines=54> */
[----:B------:R0:W-:Y:S01]  /*3920*/  STL [R1+0x70], R52 ;  /* 0x0000703401007387 */ /* 0x0001e20000100800 */
[----:B------:R-:W-:Y:S01]  /*3930*/  IMAD.MOV.U32 R201, RZ, RZ, R117 ;  /* 0x000000ffffc97224 */ /* 0x000fe200078e0075 */
[----:B------:R-:W-:Y:S01]  /*3940*/  MOV R162, R78 ;  /* 0x0000004e00a27202 */ /* 0x000fe20000000f00 */
[----:B------:R-:W-:Y:S01]  /*3950*/  IMAD.MOV.U32 R198, RZ, RZ, R114 ;  /* 0x000000ffffc67224 */ /* 0x000fe200078e0072 */
[----:B------:R-:W2:Y:S01]  /*3960*/  LDL.LU.64 R150, [R1+0x4b8] ;  /* 0x0004b80001967983 */ /* 0x000ea20000300a00 */
        /* <DEDUP_REMOVED lines=20> */
[----:B------:R-:W-:-:S02]  /*3ab0*/  IMAD.MOV.U32 R184, RZ, RZ, R100 ;  /* 0x000000ffffb87224 */ /* 0x000fc400078e0064 */
[----:B------:R-:W-:Y:S01]  /*3ac0*/  IMAD.MOV.U32 R185, RZ, RZ, R101 ;  /* 0x000000ffffb97224 */ /* 0x000fe200078e0065 */
[----:B------:R-:W2:Y:S01]  /*3ad0*/  LDL.LU.64 R138, [R1+0x488] ;  /* 0x00048800018a7983 */ /* 0x000ea20000300a00 */
[----:B------:R-:W-:Y:S02]  /*3ae0*/  IMAD.MOV.U32 R183, RZ, RZ, R99 ;  /* 0x000000ffffb77224 */ /* 0x000fe400078e0063 */
[----:B------:R-:W-:Y:S01]  /*3af0*/  IMAD.MOV.U32 R180, RZ, RZ, R96 ;  /* 0x000000ffffb47224 */ /* 0x000fe200078e0060 */
[----:B------:R-:W2:Y:S01]  /*3b00*/  LDL.LU.64 R136, [R1+0x480] ;  /* 0x0004800001887983 */ /* 0x000ea20000300a00 */
[----:B------:R-:W-:Y:S02]  /*3b10*/  IMAD.MOV.U32 R181, RZ, RZ, R97 ;  /* 0x000000ffffb57224 */ /* 0x000fe400078e0061 */
        /* <DEDUP_REMOVED lines=50> */
[----:B------:R-:W-:-:S03]  /*3e40*/  IMAD.MOV.U32 R233, RZ, RZ, R55 ;  /* 0x000000ffffe97224 */ /* 0x000fc600078e0037 */
        /* <DEDUP_REMOVED lines=24> */
[----:B0-----:R-:W2:Y:S04]  /*3fd0*/  LDL.LU.64 R52, [R1+0x330] ;  /* 0x0003300001347983 */ /* 0x001ea80000300a00 */
        /* <DEDUP_REMOVED lines=15> */
[----:B------:R-:W-:-:S02]  /*40d0*/  UMOV UR5, 0x80000020 ;  /* 0x8000002000057882 */ /* 0x000fc40000000000 */
[----:B-----5:R-:W-:Y:S01]  /*40e0*/  STL [R1+0x2b8], R155 ;  /* 0x0002b89b01007387 */ /* 0x020fe20000100800 */
[----:B--2---:R-:W-:-:S06]  /*40f0*/  WARPGROUP.ARRIVE ;  /* 0x00000000000079c5 */ /* 0x004fcc0000000000 */
[----:B------:R-:W-:Y:S03]  /*4100*/  IGMMA.64x256x32.S8.S8 R24, gdesc[UR4], R24, gsb0 ;  /* 0x06600000041879f1 */ /* 0x000fe60008041018 */
        /* <DEDUP_REMOVED lines=83> */
[----:B------:R-:W-:Y:S01]  /*4640*/  IMAD.MOV.U32 R234, RZ, RZ, R5 ;  /* 0x000000ffffea7224 */ /* 0x000fe200078e0005 */
[----:B------:R-:W-:Y:S02]  /*4650*/  UIADD3 UR4, UR11, 0x2, URZ ;  /* 0x000000020b047890 */ /* 0x000fe4000fffe03f */
[----:B------:R-:W-:Y:S01]  /*4660*/  UIADD3 UR6, UR12, 0x2, URZ ;  /* 0x000000020c067890 */ /* 0x000fe2000fffe03f */
[----:B------:R-:W-:Y:S01]  /*4670*/  UMOV UR5, 0x80000020 ;  /* 0x8000002000057882 */ /* 0x000fe20000000000 */
[----:B------:R-:W-:Y:S01]  /*4680*/  UMOV UR7, 0x80000020 ;  /* 0x8000002000077882 */ /* 0x000fe20000000000 */
        /* <DEDUP_REMOVED lines=96> */
[----:B------:R-:W-:Y:S01]  /*4c90*/  BPT.TRAP 0x1 ;  /* 0x000000040000795c */ /* 0x000fe20000300000 */
.L_x_27:
[----:B------:R-:W-:Y:S01]  /*4ca0*/  ISETP.NE.AND P1, PT, R19, RZ, PT ;  /* 0x000000ff1300720c */ /* 0x000fe20003f25270 */
[----:B------:R-:W-:Y:S01]  /*4cb0*/  IMAD.U32 R4, RZ, RZ, UR10 ;  /* 0x0000000aff047e24 */ /* 0x000fe2000f8e00ff */
[----:B------:R-:W-:-:S11]  /*4cc0*/  UISETP.GT.U32.AND UP0, UPT, UR40, 0x1, UPT ;  /* 0x000000012800788c */ /* 0x000fd6000bf04070 */
[----:B------:R-:W-:-:S04]  /*4cd0*/  @P1 IMAD R4, R4, 0x8, R0 ;  /* 0x0000000804041824 */ /* 0x000fc800078e0200 */
[----:B------:R-:W-:-:S05]  /*4ce0*/  @P1 VIADD R4, R4, 0x38 ;  /* 0x0000003804041836 */ /* 0x000fca0000000000 */
[----:B-----5:R-:W-:-:S04]  /*4cf0*/  @P1 PRMT R4, R155, 0x654, R4 ;  /* 0x000006549b041816 */ /* 0x020fc80000000004 */
[----:B------:R0:W-:Y:S01]  /*4d00*/  @P1 SYNCS.ARRIVE.TRANS64.RED.A1T0 RZ, [R4+URZ], RZ ;  /* 0x000000ff04ff19a7 */ /* 0x0001e2000810043f */
[----:B------:R-:W-:-:S13]  /*4d10*/  PLOP3.LUT P1, PT, PT, PT, UP0, 0x80, 0x0 ;  /* 0x000000000000781c */ /* 0x000fda0003f2f008 */
[----:B0-----:R-:W-:Y:S05]  /*4d20*/  @P1 BRA `(.L_x_28) ;  /* 0x0000000000041947 */ /* 0x001fea0003800000 */
[----:B------:R-:W-:Y:S01]  /*4d30*/  BPT.TRAP 0x1 ;  /* 0x000000040000795c */ /* 0x000fe20000300000 */
.L_x_28:
[----:B------:R-:W-:Y:S01]  /*4d40*/  UIADD3 UR9, UR9, 0x1, URZ ;  /* 0x0000000109097890 */ /* 0x000fe2000fffe03f */
[C---:B------:R-:W-:Y:S01]  /*4d50*/  ISETP.GT.AND P1, PT, R3.reuse, 0x1, PT ;  /* 0x000000010300780c */ /* 0x040fe20003f24270 */
[----:B------:R-:W-:Y:S01]  /*4d60*/  UIADD3 UR10, UR10, 0x1, URZ ;  /* 0x000000010a0a7890 */ /* 0x000fe2000fffe03f */
[----:B------:R-:W-:Y:S01]  /*4d70*/  IADD3 R3, R3, -0x1, RZ ;  /* 0xffffffff03037810 */ /* 0x000fe20007ffe0ff */
[----:B------:R-:W-:Y:S02]  /*4d80*/  UISETP.NE.AND UP0, UPT, UR9, 0x7, UPT ;  /* 0x000000070900788c */ /* 0x000fe4000bf05270 */
[----:B------:R-:W-:Y:S02]  /*4d90*/  UISETP.NE.AND UP1, UPT, UR10, 0x7, UPT ;  /* 0x000000070a00788c */ /* 0x000fe4000bf25270 */
[----:B------:R-:W-:Y:S02]  /*4da0*/  USEL UR4, URZ, 0x1, UP0 ;  /* 0x000000013f047887 */ /* 0x000fe40008000000 */
[----:B------:R-:W-:-:S02]  /*4db0*/  USEL UR9, UR9, URZ, UP0 ;  /* 0x0000003f09097287 */ /* 0x000fc40008000000 */
[----:B------:R-:W-:Y:S02]  /*4dc0*/  USEL UR10, UR10, URZ, UP1 ;  /* 0x0000003f0a0a7287 */ /* 0x000fe40008800000 */
[----:B------:R-:W-:Y:S01]  /*4dd0*/  LOP3.LUT R2, R2, UR4, RZ, 0x3c, !PT ;  /* 0x0000000402027c12 */ /* 0x000fe2000f8e3cff */
[----:B------:R-:W-:Y:S09]  /*4de0*/  @P1 BRA `(.L_x_29) ;  /* 0xffffffdc008c1947 */ /* 0x000ff2000383ffff */
.L_x_22:
[----:B------:R-:W0:Y:S02]  /*4df0*/  LDC R2, c[0x0][0x28c] ;  /* 0x0000a300ff027b82 */ /* 0x000e240000000800 */
[----:B0-----:R-:W-:-:S13]  /*4e00*/  ISETP.GE.AND P1, PT, R2, 0x1, PT ;  /* 0x000000010200780c */ /* 0x001fda0003f26270 */
[----:B------:R-:W-:Y:S05]  /*4e10*/  @!P1 BRA `(.L_x_30) ;  /* 0x00000000005c9947 */ /* 0x000fea0003800000 */
[----:B------:R-:W-:Y:S05]  /*4e20*/  @!P0 BRA `(.L_x_31) ;  /* 0x0000000000048947 */ /* 0x000fea0003800000 */
[----:B------:R-:W-:Y:S01]  /*4e30*/  BPT.TRAP 0x1 ;  /* 0x000000040000795c */ /* 0x000fe20000300000 */
.L_x_31:
[----:B------:R-:W-:Y:S01]  /*4e40*/  ISETP.NE.AND P0, PT, R19, RZ, PT ;  /* 0x000000ff1300720c */ /* 0x000fe20003f05270 */
[----:B------:R-:W-:-:S12]  /*4e50*/  BSSY B0, `(.L_x_32) ;  /* 0x000000f000007945 */ /* 0x000fd80003800000 */
[----:B------:R-:W-:Y:S05]  /*4e60*/  @!P0 BRA `(.L_x_33) ;  /* 0x0000000000348947 */ /* 0x000fea0003800000 */
[----:B------:R-:W-:-:S04]  /*4e70*/  UISETP.LT.AND UP0, UPT, UR44, 0x1, UPT ;  /* 0x000000012c00788c */ /* 0x000fc8000bf01270 */
[----:B------:R-:W-:-:S04]  /*4e80*/  USEL UR6, UR44, 0x1, UP0 ;  /* 0x000000012c067887 */ /* 0x000fc80008000000 */
[----:B------:R-:W-:-:S04]  /*4e90*/  UIADD3 UR6, UR39, UR44, -UR6 ;  /* 0x0000002c27067290 */ /* 0x000fc8000fffe806 */
[----:B------:R-:W-:-:S04]  /*4ea0*/  UIMAD.WIDE.U32 UR4, UR6, 0x24924925, URZ ;  /* 0x24924925060478a5 */ /* 0x000fc8000f8e003f */
[----:B------:R-:W-:-:S04]  /*4eb0*/  UIADD3 UR4, UR6, -UR5, URZ ;  /* 0x8000000506047290 */ /* 0x000fc8000fffe03f */
[----:B------:R-:W-:-:S04]  /*4ec0*/  ULEA.HI UR4, UR4, UR5, URZ, 0x1f ;  /* 0x0000000504047291 */ /* 0x000fc8000f8ff83f */
[----:B------:R-:W-:-:S04]  /*4ed0*/  USHF.R.U32.HI UR4, URZ, 0x2, UR4 ;  /* 0x000000023f047899 */ /* 0x000fc80008011604 */
[----:B------:R-:W-:-:S06]  /*4ee0*/  UIMAD UR4, UR4, -0x7, UR6 ;  /* 0xfffffff9040478a4 */ /* 0x000fcc000f8e0206 */
[----:B------:R-:W-:-:S04]  /*4ef0*/  IMAD.U32 R2, RZ, RZ, UR4 ;  /* 0x00000004ff027e24 */ /* 0x000fc8000f8e00ff */
[----:B------:R-:W-:-:S04]  /*4f00*/  IMAD R0, R2, 0x8, R0 ;  /* 0x0000000802007824 */ /* 0x000fc800078e0200 */
[----:B------:R-:W-:-:S05]  /*4f10*/  VIADD R0, R0, 0x38 ;  /* 0x0000003800007836 */ /* 0x000fca0000000000 */
[----:B-----5:R-:W-:-:S04]  /*4f20*/  PRMT R0, R155, 0x654, R0 ;  /* 0x000006549b007816 */ /* 0x020fc80000000000 */
[----:B------:R0:W-:Y:S03]  /*4f30*/  SYNCS.ARRIVE.TRANS64.RED.A1T0 RZ, [R0+URZ], RZ ;  /* 0x000000ff00ff79a7 */ /* 0x0001e6000810043f */
.L_x_33:
[----:B------:R-:W-:Y:S05]  /*4f40*/  BSYNC B0 ;  /* 0x0000000000007941 */ /* 0x000fea0003800000 */
.L_x_32:
[----:B------:R-:W-:-:S06]  /*4f50*/  UISETP.GT.U32.AND UP0, UPT, UR40, 0x1, UPT ;  /* 0x000000012800788c */ /* 0x000fcc000bf04070 */
[----:B------:R-:W-:-:S13]  /*4f60*/  PLOP3.LUT P0, PT, PT, PT, UP0, 0x80, 0x0 ;  /* 0x000000000000781c */ /* 0x000fda0003f0f008 */
[----:B------:R-:W-:Y:S05]  /*4f70*/  @P0 BRA `(.L_x_30) ;  /* 0x0000000000040947 */ /* 0x000fea0003800000 */
[----:B------:R-:W-:Y:S01]  /*4f80*/  BPT.TRAP 0x1 ;  /* 0x000000040000795c */ /* 0x000fe20000300000 */
.L_x_30:
[----:B------:R-:W1:Y:S01]  /*4f90*/  S2R R6, SR_TID.X ;  /* 0x0000000000067919 */ /* 0x000e620000002100 */
[----:B------:R-:W-:Y:S01]  /*4fa0*/  IMAD.MOV.U32 R13, RZ, RZ, 0x6540 ;  /* 0x00006540ff0d7424 */ /* 0x000fe200078e00ff */
[----:B------:R-:W-:Y:S02]  /*4fb0*/  UIMAD.WIDE UR8, UR41, 0x100, URZ ;  /* 0x00000100290878a5 */ /* 0x000fe4000f8e023f */
[----:B------:R-:W-:Y:S01]  /*4fc0*/  USHF.R.S32.HI UR10, URZ, 0x1f, UR43 ;  /* 0x0000001f3f0a7899 */ /* 0x000fe2000801142b */
[----:B------:R-:W-:Y:S01]  /*4fd0*/  ULDC.64 UR6, c[0x0][0x5d0] ;  /* 0x0001740000067ab9 */ /* 0x000fe20000000a00 */
[----:B------:R-:W-:Y:S02]  /*4fe0*/  USHF.L.U32 UR41, UR41, 0x8, URZ ;  /* 0x0000000829297899 */ /* 0x000fe4000800063f */
[----:B------:R-:W-:Y:S02]  /*4ff0*/  UIMAD UR4, UR10, UR6, URZ ;  /* 0x000000060a0472a4 */ /* 0x000fe4000f8e023f */
[----:B------:R-:W-:-:S02]  /*5000*/  UIADD3 UR39, UR44, UR39, URZ ;  /* 0x000000272c277290 */ /* 0x000fc4000fffe03f */
[----:B------:R-:W-:Y:S02]  /*5010*/  UIMAD UR4, UR43, UR7, UR4 ;  /* 0x000000072b0472a4 */ /* 0x000fe4000f8e0204 */
[----:B------:R-:W-:Y:S01]  /*5020*/  UISETP.GT.U32.AND UP0, UPT, UR39, 0x6, UPT ;  /* 0x000000062700788c */ /* 0x000fe2000bf04070 */
[----:B------:R-:W-:Y:S01]  /*5030*/  ULDC UR7, c[0x0][0x284] ;  /* 0x0000a10000077ab9 */ /* 0x000fe20000000800 */
[----:B------:R-:W-:Y:S01]  /*5040*/  UISETP.GE.U32.AND UP1, UPT, UR44, 0x7, UPT ;  /* 0x000000072c00788c */ /* 0x000fe2000bf26070 */
[----:B------:R-:W-:Y:S01]  /*5050*/  IMAD.U32 R154, RZ, RZ, UR7 ;  /* 0x00000007ff9a7e24 */ /* 0x000fe2000f8e00ff */
[----:B------:R-:W-:Y:S01]  /*5060*/  UISETP.LT.U32.AND UP0, UPT, UR44, 0x7, UP0 ;  /* 0x000000072c00788c */ /* 0x000fe20008701070 */
[--C-:B-1----:R-:W-:Y:S01]  /*5070*/  SHF.R.U32.HI R2, RZ, 0x7, R6.reuse ;  /* 0x00000007ff027819 */ /* 0x102fe20000011606 */
[----:B------:R-:W-:Y:S01]  /*5080*/  IMAD.SHL.U32 R12, R6, 0x2, RZ ;  /* 0x00000002060c7824 */ /* 0x000fe200078e00ff */
[----:B------:R-:W-:Y:S02]  /*5090*/  SHF.R.U32.HI R3, RZ, 0x2, R6 ;  /* 0x00000002ff037819 */ /* 0x000fe40000011606 */
[----:B------:R-:W-:-:S02]  /*50a0*/  LOP3.LUT R2, R2, 0x1, RZ, 0xc0, !PT ;  /* 0x0000000102027812 */ /* 0x000fc400078ec0ff */
[----:B------:R-:W-:Y:S02]  /*50b0*/  LOP3.LUT R4, R6, 0x60, RZ, 0xc0, !PT ;  /* 0x0000006006047812 */ /* 0x000fe400078ec0ff */
[----:B------:R-:W-:Y:S02]  /*50c0*/  LOP3.LUT R3, R3, 0x7, RZ, 0xc0, !PT ;  /* 0x0000000703037812 */ /* 0x000fe400078ec0ff */
[----:B------:R-:W-:Y:S02]  /*50d0*/  SHF.L.U32 R160, R2, 0x6, RZ ;  /* 0x0000000602a07819 */ /* 0x000fe400000006ff */
[----:B------:R-:W-:Y:S02]  /*50e0*/  LOP3.LUT R12, R12, 0x6, RZ, 0xc0, !PT ;  /* 0x000000060c0c7812 */ /* 0x000fe400078ec0ff */
[----:B------:R-:W-:Y:S02]  /*50f0*/  SHF.R.U32.HI R4, RZ, 0x1, R4 ;  /* 0x00000001ff047819 */ /* 0x000fe40000011604 */
[----:B------:R-:W-:-:S02]  /*5100*/  LOP3.LUT R160, R160, 0x40, R3, 0xe2, !PT ;  /* 0x00000040a0a07812 */ /* 0x000fc400078ee203 */
[----:B------:R-:W-:Y:S01]  /*5110*/  PRMT R12, R12, R13, UR42 ;  /* 0x0000002a0c0c7e16 */ /* 0x000fe2000800000d */
[----:B------:R-:W-:Y:S01]  /*5120*/  USHF.L.U32 UR42, UR42, 0x8, URZ ;  /* 0x000000082a2a7899 */ /* 0x000fe2000800063f */
[----:B0-----:R-:W-:Y:S01]  /*5130*/  IADD3 R0, RZ, -R4, -R3 ;  /* 0x80000004ff007210 */ /* 0x001fe20007ffe803 */
[----:B------:R-:W-:Y:S01]  /*5140*/  IMAD.MOV.U32 R3, RZ, RZ, -0x2 ;  /* 0xfffffffeff037424 */ /* 0x000fe200078e00ff */
[----:B------:R-:W-:Y:S01]  /*5150*/  LOP3.LUT R160, R160, UR8, R4, 0xfe, !PT ;  /* 0x00000008a0a07c12 */ /* 0x000fe2000f8efe04 */
[----:B------:R-:W-:Y:S01]  /*5160*/  IMAD.U32 R4, RZ, RZ, UR6 ;  /* 0x00000006ff047e24 */ /* 0x000fe2000f8e00ff */
[----:B------:R-:W-:Y:S01]  /*5170*/  SHF.R.S32.HI R13, RZ, 0x1f, R12 ;  /* 0x0000001fff0d7819 */ /* 0x000fe2000001140c */
[----:B------:R-:W-:Y:S01]  /*5180*/  ULDC UR6, c[0x0][0x288] ;  /* 0x0000a20000067ab9 */ /* 0x000fe20000000800 */
[----:B------:R-:W-:Y:S01]  /*5190*/  IMAD R0, R2, -0x40, R0 ;  /* 0xffffffc002007824 */ /* 0x000fe200078e0200 */
[----:B------:R-:W-:Y:S01]  /*51a0*/  UISETP.GE.AND UP2, UPT, UR42, UR6, UPT ;  /* 0x000000062a00728c */ /* 0x000fe2000bf46270 */
[----:B------:R-:W-:-:S03]  /*51b0*/  IMAD.WIDE.U32 R4, R4, UR43, R12 ;  /* 0x0000002b04047c25 */ /* 0x000fc6000f8e000c */
[----:B------:R-:W-:Y:S02]  /*51c0*/  UISETP.GE.OR UP2, UPT, UR41, UR7, UP2 ;  /* 0x000000072900728c */ /* 0x000fe40009746670 */
[----:B------:R-:W-:Y:S02]  /*51d0*/  IADD3 R154, R154, -UR41, R0 ;  /* 0x800000299a9a7c10 */ /* 0x000fe4000fffe000 */
[----:B------:R-:W-:Y:S01]  /*51e0*/  IADD3 R5, R5, UR4, RZ ;  /* 0x0000000405057c10 */ /* 0x000fe2000fffe0ff */
[----:B------:R-:W-:Y:S01]  /*51f0*/  UIMAD.WIDE.U32 UR4, UR39, 0x24924925, URZ ;  /* 0x24924925270478a5 */ /* 0x000fe2000f8e003f */
[----:B------:R-:W-:Y:S01]  /*5200*/  LOP3.LUT R0, R6, 0x3, RZ, 0xc0, !PT ;  /* 0x0000000306007812 */ /* 0x000fe200078ec0ff */
[----:B------:R-:W-:Y:S01]  /*5210*/  UMOV UR41, 0xffffffff ;  /* 0xffffffff00297882 */ /* 0x000fe20000000000 */
[----:B------:R-:W-:Y:S01]  /*5220*/  PLOP3.LUT P0, PT, PT, PT, UP2, 0x80, 0x0 ;  /* 0x000000000000781c */ /* 0x000fe20003f0f028 */
[----:B------:R-:W-:Y:S02]  /*5230*/  UIADD3 UR4, UR39, -UR5, URZ ;  /* 0x8000000527047290 */ /* 0x000fe4000fffe03f */
[----:B------:R-:W-:Y:S01]  /*5240*/  IMAD R0, R0, R3, UR6 ;  /* 0x0000000600007e24 */ /* 0x000fe2000f8e0203 */
[----:B------:R-:W-:-:S02]  /*5250*/  USEL UR6, URZ, 0x1, !UP0 ;  /* 0x000000013f067887 */ /* 0x000fc4000c000000 */
[----:B------:R-:W-:Y:S01]  /*5260*/  ULEA.HI UR4, UR4, UR5, URZ, 0x1f ;  /* 0x0000000504047291 */ /* 0x000fe2000f8ff83f */
[----:B------:R-:W-:Y:S01]  /*5270*/  VIADD R0, R0, -UR42 ;  /* 0x8000002a00007c36 */ /* 0x000fe20008000000 */
[----:B------:R-:W-:Y:S02]  /*5280*/  ULOP3.LUT UR38, UR38, UR6, URZ, 0x3c, !UPT ;  /* 0x0000000626267292 */ /* 0x000fe4000f8e3c3f */
[----:B------:R-:W-:-:S04]  /*5290*/  USHF.R.U32.HI UR4, URZ, 0x2, UR4 ;  /* 0x000000023f047899 */ /* 0x000fc80008011604 */
[----:B------:R-:W-:Y:S02]  /*52a0*/  @UP1 ULOP3.LUT UR38, UR38, 0x1, UR4, 0x78, !UPT ;  /* 0x0000000126261892 */ /* 0x000fe4000f8e7804 */
[----:B------:R-:W-:Y:S01]  /*52b0*/  UIMAD UR39, UR4, -0x7, UR39 ;  /* 0xfffffff9042778a4 */ /* 0x000fe2000f8e0227 */
[----:B------:R-:W-:Y:S11]  /*52c0*/  @P0 BRA `(.L_x_34) ;  /* 0x000000d000f80947 */ /* 0x000ff60003800000 */
[----:B------:R-:W0:Y:S01]  /*52d0*/  LDC.64 R2, c[0x0][0x5c8] ;  /* 0x00017200ff027b82 */ /* 0x000e220000000a00 */
[----:B------:R-:W-:Y:S01]  /*52e0*/  ULDC.64 UR4, c[0x0][0x5c0] ;  /* 0x0001700000047ab9 */ /* 0x000fe20000000a00 */
[----:B------:R-:W-:Y:S01]  /*52f0*/  BSSY B0, `(.L_x_34) ;  /* 0x0000d3b000007945 */ /* 0x000fe20003800000 */
[C---:B0-----:R-:W-:Y:S01]  /*5300*/  IMAD R6, R2.reuse, UR9, RZ ;  /* 0x0000000902067c24 */ /* 0x041fe2000f8e02ff */
[----:B------:R-:W-:Y:S01]  /*5310*/  SHF.L.U64.HI R9, R2, 0x3, R3 ;  /* 0x0000000302097819 */ /* 0x000fe20000010203 */
[----:B------:R-:W-:-:S04]  /*5320*/  IMAD.WIDE.U32 R4, R160, R2, R4 ;  /* 0x00000002a0047225 */ /* 0x000fc800078e0004 */
[----:B------:R-:W-:Y:S01]  /*5330*/  IMAD R6, R160, R3, R6 ;  /* 0x00000003a0067224 */ /* 0x000fe200078e0206 */
[----:B------:R-:W-:Y:S01]  /*5340*/  IADD3 R4, P0, R4, UR4, RZ ;  /* 0x0000000404047c10 */ /* 0x000fe2000ff1e0ff */
[----:B------:R-:W-:-:S03]  /*5350*/  IMAD.SHL.U32 R8, R2, 0x8, RZ ;  /* 0x0000000802087824 */ /* 0x000fc600078e00ff */
[----:B------:R-:W-:Y:S02]  /*5360*/  IADD3 R6, R5, R6, RZ ;  /* 0x0000000605067210 */ /* 0x000fe40007ffe0ff */
[-C--:B------:R-:W-:Y:S02]  /*5370*/  IADD3 R10, P1, R8, R4.reuse, RZ ;  /* 0x00000004080a7210 */ /* 0x080fe40007f3e0ff */
[----:B------:R-:W-:Y:S02]  /*5380*/  IADD3.X R5, R6, UR5, RZ, P0, !PT ;  /* 0x0000000506057c10 */ /* 0x000fe400087fe4ff */
[----:B------:R-:W-:-:S03]  /*5390*/  LEA R6, P0, R2, R4, 0x7 ;  /* 0x0000000402067211 */ /* 0x000fc600078038ff */
[----:B------:R-:W-:Y:S01]  /*53a0*/  IMAD.X R11, R9, 0x1, R5, P1 ;  /* 0x00000001090b7824 */ /* 0x000fe200008e0605 */
[----:B------:R-:W-:Y:S02]  /*53b0*/  LEA.HI.X R7, R2, R5, R3, 0x7, P0 ;  /* 0x0000000502077211 */ /* 0x000fe400000f3c03 */
[----:B-----5:R-:W-:Y:S02]  /*53c0*/  ISETP.NE.AND P0, PT, R18, RZ, PT ;  /* 0x000000ff1200720c */ /* 0x020fe40003f05270 */
[----:B------:R-:W-:-:S05]  /*53d0*/  IADD3 R8, P2, R8, R6, RZ ;  /* 0x0000000608087210 */ /* 0x000fca0007f5e0ff */
[----:B------:R-:W-:-:S06]  /*53e0*/  IMAD.X R9, R9, 0x1, R7, P2 ;  /* 0x0000000109097824 */ /* 0x000fcc00010e0607 */
[----:B------:R-:W-:Y:S05]  /*53f0*/  @!P0 BRA `(.L_x_35) ;  /* 0x0000009800988947 */ /* 0x000fea0003800000 */
[----:B------:R-:W0:Y:S01]  /*5400*/  LDC.64 R20, c[0x0][0x5b0] ;  /* 0x00016c00ff147b82 */ /* 0x000e220000000a00 */
[----:B------:R-:W-:Y:S01]  /*5410*/  ULDC.64 UR6, c[0x0][0x5b8] ;  /* 0x00016e0000067ab9 */ /* 0x000fe20000000a00 */
[----:B------:R-:W-:Y:S01]  /*5420*/  ISETP.GE.AND P1, PT, R154, 0x1, PT ;  /* 0x000000019a00780c */ /* 0x000fe20003f26270 */
[----:B------:R-:W-:Y:S02]  /*5430*/  UIMAD UR4, UR10, UR6, URZ ;  /* 0x000000060a0472a4 */ /* 0x000fe4000f8e023f */
[----:B------:R-:W-:Y:S01]  /*5440*/  MOV R156, UR6 ;  /* 0x00000006009c7c02 */ /* 0x000fe20008000f00 */
[----:B------:R-:W-:Y:S01]  /*5450*/  BSSY B1, `(.L_x_36) ;  /* 0x000000e000017945 */ /* 0x000fe20003800000 */
[----:B------:R-:W-:Y:S01]  /*5460*/  ISETP.LT.OR P2, PT, R0, 0x1, !P1 ;  /* 0x000000010000780c */ /* 0x000fe20004f41670 */
[----:B------:R-:W-:Y:S01]  /*5470*/  UIMAD UR4, UR43, UR7, UR4 ;  /* 0x000000072b0472a4 */ /* 0x000fe2000f8e0204 */
[----:B------:R-:W1:Y:S01]  /*5480*/  LDC.64 R22, c[0x0][0x5a8] ;  /* 0x00016a00ff167b82 */ /* 0x000e620000000a00 */
[----:B------:R-:W-:-:S04]  /*5490*/  IMAD.WIDE.U32 R156, R156, UR43, R12 ;  /* 0x0000002b9c9c7c25 */ /* 0x000fc8000f8e000c */
[----:B------:R-:W-:Y:S02]  /*54a0*/  VIADD R153, R157, UR4 ;  /* 0x000000049d997c36 */ /* 0x000fe40008000000 */
[----:B------:R-:W-:Y:S02]  /*54b0*/  IMAD.MOV.U32 R152, RZ, RZ, R156 ;  /* 0x000000ffff987224 */ /* 0x000fe400078e009c */
[----:B0-----:R-:W-:Y:S02]  /*54c0*/  IMAD R161, R20, UR9, RZ ;  /* 0x0000000914a17c24 */ /* 0x001fe4000f8e02ff */
[----:B------:R-:W-:-:S04]  /*54d0*/  IMAD.WIDE.U32 R2, R160, R20, R152 ;  /* 0x00000014a0027225 */ /* 0x000fc800078e0098 */
[----:B------:R-:W-:Y:S01]  /*54e0*/  IMAD R161, R160, R21, R161 ;  /* 0x00000015a0a17224 */ /* 0x000fe200078e02a1 */
[----:B-1----:R-:W-:-:S04]  /*54f0*/  IADD3 R14, P0, R2, R22, RZ ;  /* 0x00000016020e7210 */ /* 0x002fc80007f1e0ff */
[----:B------:R-:W-:Y:S01]  /*5500*/  IADD3.X R15, R23, R3, R161, P0, !PT ;  /* 0x00000003170f7210 */ /* 0x000fe200007fe4a1 */
[----:B------:R-:W-:Y:S08]  /*5510*/  @P2 BRA `(.L_x_37) ;  /* 0x0000000000042947 */ /* 0x000ff00003800000 */
[----:B------:R0:W5:Y:S02]  /*5520*/  LDG.E.U8 R16, desc[UR36][R14.64] ;  /* 0x000000240e107981 */ /* 0x000164000c1e1100 */
.L_x_37:
[----:B------:R-:W-:Y:S05]  /*5530*/  BSYNC B1 ;  /* 0x0000000000017941 */ /* 0x000fea0003800000 */
.L_x_36:
[----:B------:R-:W2:Y:S01]  /*5540*/  LDL.LU R3, [R1] ;  /* 0x0000000001037983 */ /* 0x000ea20000300800 */
[----:B-----5:R-:W-:Y:S01]  /*5550*/  LOP3.LUT R2, R16, 0xffff, RZ, 0xc0, !PT ;  /* 0x0000ffff10027812 */ /* 0x020fe200078ec0ff */
[----:B------:R-:W-:Y:S01]  /*5560*/  BSSY B1, `(.L_x_38) ;  /* 0x000000a000017945 */ /* 0x000fe20003800000 */
[----:B------:R-:W-:Y:S02]  /*5570*/  ISETP.LT.OR P0, PT, R0, 0x2, !P1 ;  /* 0x000000020000780c */ /* 0x000fe40004f01670 */
[----:B------:R-:W-:-:S05]  /*5580*/  PRMT R2, R2, 0x8880, RZ ;  /* 0x0000888002027816 */ /* 0x000fca00000000ff */
[----:B------:R-:W-:-:S04]  /*5590*/  IMAD R2, R2, R18, RZ ;  /* 0x0000001202027224 */ /* 0x000fc800078e02ff */
[----:B--2---:R-:W-:-:S05]  /*55a0*/  @!P2 IMAD R3, R3, R17, R2 ;  /* 0x000000110303a224 */ /* 0x004fca00078e0202 */
[----:B------:R1:W-:Y:S01]  /*55b0*/  @!P2 STG.E.U8 desc[UR36][R4.64], R3 ;  /* 0x000000030400a986 */ /* 0x0003e2000c101124 */
[----:B------:R-:W-:Y:S05]  /*55c0*/  @P0 BRA `(.L_x_39) ;  /* 0x00000000000c0947 */ /* 0x000fea0003800000 */
[----:B------:R-:W2:Y:S02]  /*55d0*/  LDG.E.U8 R16, desc[UR36][R14.64+0x1] ;  /* 0x000001240e107981 */ /* 0x000ea4000c1e1100 */
[----:B--2---:R-:W-:-:S05]  /*55e0*/  PRMT R2, R16, 0x8880, RZ ;  /* 0x0000888010027816 */ /* 0x004fca00000000ff */
[----:B------:R-:W-:-:S07]  /*55f0*/  IMAD R2, R2, R18, RZ ;  /* 0x0000001202027224 */ /* 0x000fce00078e02ff */
.L_x_39:
[----:B------:R-:W-:Y:S05]  /*5600*/  BSYNC B1 ;  /* 0x0000000000017941 */ /* 0x000fea0003800000 */
.L_x_38:
[----:B-1----:R-:W2:Y:S01]  /*5610*/  LDL.LU R3, [R1+0x4] ;  /* 0x0000040001037983 */ /* 0x002ea20000300800 */
[C---:B------:R-:W-:Y:S01]  /*5620*/  SHF.L.U64.HI R159, R20.reuse, 0x3, R21 ;  /* 0x00000003149f7819 */ /* 0x040fe20000010215 */
[----:B------:R-:W-:Y:S01]  /*5630*/  IMAD.SHL.U32 R158, R20, 0x8, RZ ;  /* 0x00000008149e7824 */ /* 0x000fe200078e00ff */
[----:B------:R-:W-:Y:S03]  /*5640*/  BSSY B1, `(.L_x_40) ;  /* 0x000000d000017945 */ /* 0x000fe60003800000 */
[----:B------:R-:W-:-:S05]  /*5650*/  IMAD.WIDE.U32 R12, R160, R20, R158 ;  /* 0x00000014a00c7225 */ /* 0x000fca00078e009e */
[----:B------:R-:W-:Y:S02]  /*5660*/  IADD3 R161, R161, R13, RZ ;  /* 0x0000000da1a17210 */ /* 0x000fe40007ffe0ff */
[----:B------:R-:W-:-:S04]  /*5670*/  IADD3 R12, P2, P3, R156, R22, R12 ;  /* 0x000000169c0c7210 */ /* 0x000fc80007b5e00c */
[----:B------:R-:W-:Y:S01]  /*5680*/  IADD3.X R13, R153, R23, R161, P2, P3 ;  /* 0x00000017990d7210 */ /* 0x000fe200017e64a1 */
[----:B--2---:R-:W-:-:S05]  /*5690*/  @!P0 IMAD R3, R3, R17, R2 ;  /* 0x0000001103038224 */ /* 0x004fca00078e0202 */
[----:B------:R1:W-:Y:S01]  /*56a0*/  @!P0 STG.E.U8 desc[UR36][R4.64+0x1], R3 ;  /* 0x0000010304008986 */ /* 0x0003e2000c101124 */
[----:B------:R-:W-:-:S04]  /*56b0*/  ISETP.GE.AND P0, PT, R154, 0x9, PT ;  /* 0x000000099a00780c */ /* 0x000fc80003f06270 */
[----:B------:R-:W-:-:S13]  /*56c0*/  ISETP.LT.OR P4, PT, R0, 0x1, !P0 ;  /* 0x000000010000780c */ /* 0x000fda0004781670 */
[----:B-1----:R-:W-:Y:S05]  /*56d0*/  @P4 BRA `(.L_x_41) ;  /* 0x00000000000c4947 */ /* 0x002fea0003800000 */
[----:B------:R-:W2:Y:S02]  /*56e0*/  LDG.E.U8 R16, desc[UR36][R12.64] ;  /* 0x000000240c107981 */ /* 0x000ea4000c1e1100 */
[----:B--2---:R-:W-:-:S05]  /*56f0*/  PRMT R2, R16, 0x8880, RZ ;  /* 0x0000888010027816 */ /* 0x004fca00000000ff */
[----:B------:R-:W-:-:S07]  /*5700*/  IMAD R2, R2, R18, RZ ;  /* 0x0000001202027224 */ /* 0x000fce00078e02ff */
.L_x_41:
[----:B------:R-:W-:Y:S05]  /*5710*/  BSYNC B1 ;  /* 0x0000000000017941 */ /* 0x000fea0003800000 */
.L_x_40:
[----:B------:R-:W2:Y:S01]  /*5720*/  LDL.LU R3, [R1+0x8] ;  /* 0x0000080001037983 */ /* 0x000ea20000300800 */
[----:B------:R-:W-:Y:S01]  /*5730*/  ISETP.LT.OR P2, PT, R0, 0x2, !P0 ;  /* 0x000000020000780c */ /* 0x000fe20004741670 */
[----:B------:R-:W-:Y:S01]  /*5740*/  BSSY B1, `(.L_x_42) ;  /* 0x0000007000017945 */ /* 0x000fe20003800000 */
[----:B--2---:R-:W-:-:S05]  /*5750*/  @!P4 IMAD R3, R3, R17, R2 ;  /* 0x000000110303c224 */ /* 0x004fca00078e0202 */
[----:B------:R1:W-:Y:S06]  /*5760*/  @!P4 STG.E.U8 desc[UR36][R10.64], R3 ;  /* 0x000000030a00c986 */ /* 0x0003ec000c101124 */
[----:B------:R-:W-:Y:S05]  /*5770*/  @P2 BRA `(.L_x_43) ;  /* 0x00000000000c2947 */ /* 0x000fea0003800000 */
[----:B------:R-:W2:Y:S02]  /*5780*/  LDG.E.U8 R16, desc[UR36][R12.64+0x1] ;  /* 0x000001240c107981 */ /* 0x000ea4000c1e1100 */
[----:B--2---:R-:W-:-:S05]  /*5790*/  PRMT R2, R16, 0x8880, RZ ;  /* 0x0000888010027816 */ /* 0x004fca00000000ff */
[----:B------:R-:W-:-:S07]  /*57a0*/  IMAD R2, R2, R18, RZ ;  /* 0x0000001202027224 */ /* 0x000fce00078e02ff */
.L_x_43:
[----:B------:R-:W-:Y:S05]  /*57b0*/  BSYNC B1 ;  /* 0x0000000000017941 */ /* 0x000fea0003800000 */
.L_x_42:
[----:B-1----:R-:W2:Y:S01]  /*57c0*/  LDL.LU R3, [R1+0xc] ;  /* 0x00000c0001037983 */ /* 0x002ea20000300800 */
[----:B------:R-:W-:Y:S01]  /*57d0*/  BSSY B1, `(.L_x_44) ;  /* 0x0000009000017945 */ /* 0x000fe20003800000 */
[----:B------:R-:W-:Y:S01]  /*57e0*/  ISETP.LT.OR P3, PT, R0, 0xa, !P1 ;  /* 0x0000000a0000780c */ /* 0x000fe20004f61670 */
[----:B--2---:R-:W-:-:S05]  /*57f0*/  @!P2 IMAD R3, R3, R17, R2 ;  /* 0x000000110303a224 */ /* 0x004fca00078e0202 */
[----:B------:R1:W-:Y:S01]  /*5800*/  @!P2 STG.E.U8 desc[UR36][R10.64+0x1], R3 ;  /* 0x000001030a00a986 */ /* 0x0003e2000c101124 */
[----:B------:R-:W-:-:S13]  /*5810*/  ISETP.LT.OR P2, PT, R0, 0x9, !P1 ;  /* 0x000000090000780c */ /* 0x000fda0004f41670 */
[----:B-1----:R-:W-:Y:S05]  /*5820*/  @P2 BRA `(.L_x_45) ;  /* 0x00000000000c2947 */ /* 0x002fea0003800000 */
[----:B------:R-:W2:Y:S02]  /*5830*/  LDG.E.U8 R16, desc[UR36][R14.64+0x8] ;  /* 0x000008240e107981 */ /* 0x000ea4000c1e1100 */
[----:B--2---:R-:W-:-:S05]  /*5840*/  PRMT R2, R16, 0x8880, RZ ;  /* 0x0000888010027816 */ /* 0x004fca00000000ff */
[----:B------:R-:W-:-:S07]  /*5850*/  IMAD R2, R2, R18, RZ ;  /* 0x0000001202027224 */ /* 0x000fce00078e02ff */
.L_x_45:
[----:B------:R-:W-:Y:S05]  /*5860*/  BSYNC B1 ;  /* 0x0000000000017941 */ /* 0x000fea0003800000 */
.L_x_44:
[----:B------:R-:W2:Y:S01]  /*5870*/  LDL.LU R3, [R1+0x10] ;  /* 0x0000100001037983 */ /* 0x000ea20000300800 */
[----:B------:R-:W-:Y:S01]  /*5880*/  BSSY B1, `(.L_x_46) ;  /* 0x0000007000017945 */ /* 0x000fe20003800000 */
[----:B--2---:R-:W-:-:S05]  /*5890*/  @!P2 IMAD R3, R3, R17, R2 ;  /* 0x000000110303a224 */ /* 0x004fca00078e0202 */
[----:B------:R1:W-:Y:S01]  /*58a0*/  @!P2 STG.E.U8 desc[UR36][R4.64+0x8], R3 ;  /* 0x000008030400a986 */ /* 0x0003e2000c101124 */
[----:B------:R-:W-:Y:S05]  /*58b0*/  @P3 BRA `(.L_x_47) ;  /* 0x00000000000c3947 */ /* 0x000fea0003800000 */
[----:B------:R-:W2:Y:S02]  /*58c0*/  LDG.E.U8 R16, desc[UR36][R14.64+0x9] ;  /* 0x000009240e107981 */ /* 0x000ea4000c1e1100 */
[----:B--2---:R-:W-:-:S05]  /*58d0*/  PRMT R2, R16, 0x8880, RZ ;  /* 0x0000888010027816 */ /* 0x004fca00000000ff */
[----:B------:R-:W-:-:S07]  /*58e0*/  IMAD R2, R2, R18, RZ ;  /* 0x0000001202027224 */ /* 0x000fce00078e02ff */
.L_x_47:
[----:B------:R-:W-:Y:S05]  /*58f0*/  BSYNC B1 ;  /* 0x0000000000017941 */ /* 0x000fea0003800000 */
.L_x_46:
[----:B-1----:R-:W2:Y:S01]  /*5900*/  LDL.LU R3, [R1+0x14] ;  /* 0x0000140001037983 */ /* 0x002ea20000300800 */
[C---:B------:R-:W-:Y:S01]  /*5910*/  ISETP.LT.OR P2, PT, R0.reuse, 0x9, !P0 ;  /* 0x000000090000780c */ /* 0x040fe20004741670 */
[----:B------:R-:W-:Y:S01]  /*5920*/  BSSY B1, `(.L_x_48) ;  /* 0x000000b000017945 */ /* 0x000fe20003800000 */
[C---:B------:R-:W-:Y:S02]  /*5930*/  ISETP.LT.OR P4, PT, R0.reuse, 0x11, !P1 ;  /* 0x000000110000780c */ /* 0x040fe40004f81670 */
[C---:B------:R-:W-:Y:S02]  /*5940*/  ISETP.LT.OR P5, PT, R0.reuse, 0x12, !P1 ;  /* 0x000000120000780c */ /* 0x040fe40004fa1670 */
[----:B------:R-:W-:Y:S01]  /*5950*/  ISETP.LT.OR P6, PT, R0, 0x11, !P0 ;  /* 0x000000110000780c */ /* 0x000fe200047c1670 */
[----:B--2---:R-:W-:-:S05]  /*5960*/  @!P3 IMAD R3, R3, R17, R2 ;  /* 0x000000110303b224 */ /* 0x004fca00078e0202 */
[----:B------:R1:W-:Y:S01]  /*5970*/  @!P3 STG.E.U8 desc[UR36][R4.64+0x9], R3 ;  /* 0x000009030400b986 */ /* 0x0003e2000c101124 */
[----:B------:R-:W-:Y:S01]  /*5980*/  ISETP.LT.OR P3, PT, R0, 0xa, !P0 ;  /* 0x0000000a0000780c */ /* 0x000fe20004761670 */
[----:B------:R-:W-:-:S12]  /*5990*/  @P2 BRA `(.L_x_49) ;  /* 0x00000000000c2947 */ /* 0x000fd80003800000 */
[----:B------:R-:W2:Y:S02]  /*59a0*/  LDG.E.U8 R16, desc[UR36][R12.64+0x8] ;  /* 0x000008240c107981 */ /* 0x000ea4000c1e1100 */
[----:B--2---:R-:W-:-:S05]  /*59b0*/  PRMT R2, R16, 0x8880, RZ ;  /* 0x0000888010027816 */ /* 0x004fca00000000ff */
[----:B------:R-:W-:-:S07]  /*59c0*/  IMAD R2, R2, R18, RZ ;  /* 0x0000001202027224 */ /* 0x000fce00078e02ff */
.L_x_49:
[----:B------:R-:W-:Y:S05]  /*59d0*/  BSYNC B1 ;  /* 0x0000000000017941 */ /* 0x000fea0003800000 */
.L_x_48:
[----:B-1----:R-:W2:Y:S01]  /*59e0*/  LDL.LU R3, [R1+0x18] ;  /* 0x0000180001037983 */ /* 0x002ea20000300800 */
[----:B------:R-:W-:Y:S01]  /*59f0*/  BSSY B1, `(.L_x_50) ;  /* 0x0000007000017945 */ /* 0x000fe20003800000 */
[----:B--2---:R-:W-:-:S05]  /*5a00*/  @!P2 IMAD R3, R3, R17, R2 ;  /* 0x000000110303a224 */ /* 0x004fca00078e0202 */
[----:B------:R1:W-:Y:S01]  /*5a10*/  @!P2 STG.E.U8 desc[UR36][R10.64+0x8], R3 ;  /* 0x000008030a00a986 */ /* 0x0003e2000c101124 */
[----:B------:R-:W-:Y:S05]  /*5a20*/  @P3 BRA `(.L_x_51) ;  /* 0x00000000000c3947 */ /* 0x000fea0003800000 */
[----:B------:R-:W2:Y:S02]  /*5a30*/  LDG.E.U8 R16, desc[UR36][R12.64+0x9] ;  /* 0x000009240c107981 */ /* 0x000ea4000c1e1100 */
[----:B--2---:R-:W-:-:S05]  /*5a40*/  PRMT R2, R16, 0x8880, RZ ;  /* 0x0000888010027816 */ /* 0x004fca00000000ff */
[----:B------:R-:W-:-:S07]  /*5a50*/  IMAD R2, R2, R18, RZ ;  /* 0x0000001202027224 */ /* 0x000fce00078e02ff */
.L_x_51:
[----:B------:R-:W-:Y:S05]  /*5a60*/  BSYNC B1 ;  /* 0x0000000000017941 */ /* 0x000fea0003800000 */
.L_x_50:
        /* <DEDUP_REMOVED lines=8> */
.L_x_53:
[----:B------:R-:W-:Y:S05]  /*5af0*/  BSYNC B1 ;  /* 0x0000000000017941 */ /* 0x000fea0003800000 */
.L_x_52:
        /* <DEDUP_REMOVED lines=8> */
.L_x_55:
[----:B------:R-:W-:Y:S05]  /*5b80*/  BSYNC B1 ;  /* 0x0000000000017941 */ /* 0x000fea0003800000 */
.L_x_54:
        /* <DEDUP_REMOVED lines=8> */
.L_x_57:
[----:B------:R-:W-:Y:S05]  /*5c10*/  BSYNC B1 ;  /* 0x0000000000017941 */ /* 0x000fea0003800000 */
.L_x_56:
        /* <DEDUP_REMOVED lines=13> */
.L_x_59:
[----:B------:R-:W-:Y:S05]  /*5cf0*/  BSYNC B1 ;  /* 0x0000000000017941 */ /* 0x000fea0003800000 */
.L_x_58:
        /* <DEDUP_REMOVED lines=8> */
.L_x_61:
[----:B------:R-:W-:Y:S05]  /*5d80*/  BSYNC B1 ;  /* 0x0000000000017941 */ /* 0x000fea0003800000 */
.L_x_60:
        /* <DEDUP_REMOVED lines=8> */
.L_x_63:
[----:B------:R-:W-:Y:S05]  /*5e10*/  BSYNC B1 ;  /* 0x0000000000017941 */ /* 0x000fea0003800000 */
.L_x_62:
        /* <DEDUP_REMOVED lines=8> */
.L_x_65:
[----:B------:R-:W-:Y:S05]  /*5ea0*/  BSYNC B1 ;  /* 0x0000000000017941 */ /* 0x000fea0003800000 */
.L_x_64:
        /* <DEDUP_REMOVED lines=8> */
.L_x_67:
[----:B------:R-:W-:Y:S05]  /*5f30*/  BSYNC B1 ;  /* 0x0000000000017941 */ /* 0x000fea0003800000 */
.L_x_66:
        /* <DEDUP_REMOVED lines=13> */
.L_x_69:
[----:B------:R-:W-:Y:S05]  /*6010*/  BSYNC B1 ;  /* 0x0000000000017941 */ /* 0x000fea0003800000 */
.L_x_68:
        /* <DEDUP_REMOVED lines=8> */
.L_x_71:
[----:B------:R-:W-:Y:S05]  /*60a0*/  BSYNC B1 ;  /* 0x0000000000017941 */ /* 0x000fea0003800000 */
.L_x_70:
        /* <DEDUP_REMOVED lines=8> */
.L_x_73:
[----:B------:R-:W-:Y:S05]  /*6130*/  BSYNC B1 ;  /* 0x0000000000017941 */ /* 0x000fea0003800000 */
.L_x_72:
        /* <DEDUP_REMOVED lines=8> */
.L_x_75:
[----:B------:R-:W-:Y:S05]  /*61c0*/  BSYNC B1 ;  /* 0x0000000000017941 */ /* 0x000fea0003800000 */
.L_x_74:
        /* <DEDUP_REMOVED lines=8> */
.L_x_77:
[----:B------:R-:W-:Y:S05]  /*6250*/  BSYNC B1 ;  /* 0x0000000000017941 */ /* 0x000fea0003800000 */
.L_x_76:
        /* <DEDUP_REMOVED lines=13> */
.L_x_79:
[----:B------:R-:W-:Y:S05]  /*6330*/  BSYNC B1 ;  /* 0x0000000000017941 */ /* 0x000fea0003800000 */
.L_x_78:
        /* <DEDUP_REMOVED lines=8> */
.L_x_81:
[----:B------:R-:W-:Y:S05]  /*63c0*/  BSYNC B1 ;  /* 0x0000000000017941 */ /* 0x000fea0003800000 */
.L_x_80:
        /* <DEDUP_REMOVED lines=8> */
.L_x_83:
[----:B------:R-:W-:Y:S05]  /*6450*/  BSYNC B1 ;  /* 0x0000000000017941 */ /* 0x000fea0003800000 */
.L_x_82:
        /* <DEDUP_REMOVED lines=8> */
.L_x_85:
[----:B------:R-:W-:Y:S05]  /*64e0*/  BSYNC B1 ;  /* 0x0000000000017941 */ /* 0x000fea0003800000 */
.L_x_84:
        /* <DEDUP_REMOVED lines=8> */
.L_x_87:
[----:B------:R-:W-:Y:S05]  /*6570*/  BSYNC B1 ;  /* 0x0000000000017941 */ /* 0x000fea0003800000 */
.L_x_86:
        /* <DEDUP_REMOVED lines=13> */
.L_x_89:
[----:B------:R-:W-:Y:S05]  /*6650*/  BSYNC B1 ;  /* 0x0000000000017941 */ /* 0x000fea0003800000 */
.L_x_88:
        /* <DEDUP_REMOVED lines=8> */
.L_x_91:
[----:B------:R-:W-:Y:S05]  /*66e0*/  BSYNC B1 ;  /* 0x0000000000017941 */ /* 0x000fea0003800000 */
.L_x_90:
        /* <DEDUP_REMOVED lines=8> */
.L_x_93:
[----:B------:R-:W-:Y:S05]  /*6770*/  BSYNC B1 ;  /* 0x0000000000017941 */ /* 0x000fea0003800000 */
.L_x_92:
        /* <DEDUP_REMOVED lines=8> */
.L_x_95:
[----:B------:R-:W-:Y:S05]  /*6800*/  BSYNC B1 ;  /* 0x0000000000017941 */ /* 0x000fea0003800000 */
.L_x_94:
        /* <DEDUP_REMOVED lines=8> */
.L_x_97:
[----:B------:R-:W-:Y:S05]  /*6890*/  BSYNC B1 ;  /* 0x0000000000017941 */ /* 0x000fea0003800000 */
.L_x_96:
        /* <DEDUP_REMOVED lines=13> */
.L_x_99:
[----:B------:R-:W-:Y:S05]  /*6970*/  BSYNC B1 ;  /* 0x0000000000017941 */ /* 0x000fea0003800000 */
.L_x_98:
        /* <DEDUP_REMOVED lines=8> */
.L_x_101:
[----:B------:R-:W-:Y:S05]  /*6a00*/  BSYNC B1 ;  /* 0x0000000000017941 */ /* 0x000fea0003800000 */
.L_x_100:
        /* <DEDUP_REMOVED lines=8> */
.L_x_103:
[----:B------:R-:W-:Y:S05]  /*6a90*/  BSYNC B1 ;  /* 0x0000000000017941 */ /* 0x000fea0003800000 */
.L_x_102:
        /* <DEDUP_REMOVED lines=8> */
.L_x_105:
[----:B------:R-:W-:Y:S05]  /*6b20*/  BSYNC B1 ;  /* 0x0000000000017941 */ /* 0x000fea0003800000 */
.L_x_104:
        /* <DEDUP_REMOVED lines=8> */
.L_x_107:
[----:B------:R-:W-:Y:S05]  /*6bb0*/  BSYNC B1 ;  /* 0x0000000000017941 */ /* 0x000fea0003800000 */
.L_x_106:
        /* <DEDUP_REMOVED lines=13> */
.L_x_109:
[----:B------:R-:W-:Y:S05]  /*6c90*/  BSYNC B1 ;  /* 0x0000000000017941 */ /* 0x000fea0003800000 */
.L_x_108:
        /* <DEDUP_REMOVED lines=8> */
.L_x_111:
[----:B------:R-:W-:Y:S05]  /*6d20*/  BSYNC B1 ;  /* 0x0000000000017941 */ /* 0x000fea0003800000 */
.L_x_110:
        /* <DEDUP_REMOVED lines=8> */
.L_x_113:
[----:B------:R-:W-:Y:S05]  /*6db0*/  BSYNC B1 ;  /* 0x0000000000017941 */ /* 0x000fea0003800000 */
.L_x_112:
        /* <DEDUP_REMOVED lines=8> */
.L_x_115:
[----:B------:R-:W-:Y:S05]  /*6e40*/  BSYNC B1 ;  /* 0x0000000000017941 */ /* 0x000fea0003800000 */
.L_x_114:
        /* <DEDUP_REMOVED lines=8> */
.L_x_117:
[----:B------:R-:W-:Y:S05]  /*6ed0*/  BSYNC B1 ;  /* 0x0000000000017941 */ /* 0x000fea0003800000 */
.L_x_116:
        /* <DEDUP_REMOVED lines=13> */
.L_x_119:
[----:B------:R-:W-:Y:S05]  /*6fb0*/  BSYNC B1 ;  /* 0x0000000000017941 */ /* 0x000fea0003800000 */
.L_x_118:
        /* <DEDUP_REMOVED lines=8> */
.L_x_121:
[----:B------:R-:W-:Y:S05]  /*7040*/  BSYNC B1 ;  /* 0x0000000000017941 */ /* 0x000fea0003800000 */
.L_x_120:
        /* <DEDUP_REMOVED lines=8> */
.L_x_123:
[----:B------:R-:W-:Y:S05]  /*70d0*/  BSYNC B1 ;  /* 0x0000000000017941 */ /* 0x000fea0003800000 */
.L_x_122:
        /* <DEDUP_REMOVED lines=8> */
.L_x_125:
[----:B------:R-:W-:Y:S05]  /*7160*/  BSYNC B1 ;  /* 0x0000000000017941 */ /* 0x000fea0003800000 */
.L_x_124:
        /* <DEDUP_REMOVED lines=8> */
.L_x_127:
[----:B------:R-:W-:Y:S05]  /*71f0*/  BSYNC B1 ;  /* 0x0000000000017941 */ /* 0x000fea0003800000 */
.L_x_126:
        /* <DEDUP_REMOVED lines=13> */
.L_x_129:
[----:B------:R-:W-:Y:S05]  /*72d0*/  BSYNC B1 ;  /* 0x0000000000017941 */ /* 0x000fea0003800000 */
.L_x_128:
        /* <DEDUP_REMOVED lines=8> */
.L_x_131:
[----:B------:R-:W-:Y:S05]  /*7360*/  BSYNC B1 ;  /* 0x0000000000017941 */ /* 0x000fea0003800000 */
.L_x_130:
        /* <DEDUP_REMOVED lines=8> */
.L_x_133:
[----:B------:R-:W-:Y:S05]  /*73f0*/  BSYNC B1 ;  /* 0x0000000000017941 */ /* 0x000fea0003800000 */
.L_x_132:
        /* <DEDUP_REMOVED lines=8> */
.L_x_135:
[----:B------:R-:W-:Y:S05]  /*7480*/  BSYNC B1 ;  /* 0x0000000000017941 */ /* 0x000fea0003800000 */
.L_x_134:
        /* <DEDUP_REMOVED lines=8> */
.L_x_137:
[----:B------:R-:W-:Y:S05]  /*7510*/  BSYNC B1 ;  /* 0x0000000000017941 */ /* 0x000fea0003800000 */
.L_x_136:
        /* <DEDUP_REMOVED lines=13> */
.L_x_139:
[----:B------:R-:W-:Y:S05]  /*75f0*/  BSYNC B1 ;  /* 0x0000000000017941 */ /* 0x000fea0003800000 */
.L_x_138:
        /* <DEDUP_REMOVED lines=8> */
.L_x_141:
[----:B------:R-:W-:Y:S05]  /*7680*/  BSYNC B1 ;  /* 0x0000000000017941 */ /* 0x000fea0003800000 */
.L_x_140:
[----:B-1----:R-:W2:Y:S01]  /*7690*/  LDL.LU R3, [R1+0xd0] ;  /* 0x0000d00001037983 */ /* 0x002ea20000300800 */
[----:B------:R-:W-:Y:S01]  /*76a0*/  BSSY B1, `(.L_x_142) ;  /* 0x0000007000017945 */ /* 0x000fe20003800000 */
[----:B--2---:R-:W-:-:S05]  /*76b0*/  @!P3 IMAD R3, R3, R17, R2 ;  /* 0x000000110303b224 */ /* 0x004fca00078e0202 */
[----:B------:R1:W-:Y:S01]  /*76c0*/  @!P3 STG.E.U8 desc[UR36][R4.64+0x68], R3 ;  /* 0x000068030400b986 */ /* 0x0003e2000c101124 */
[----:B------:R-:W-:Y:S05]  /*76d0*/  @P5 BRA `(.L_x_143) ;  /* 0x00000000000c5947 */ /* 0x000fea0003800000 */
[----:B------:R-:W1:Y:S02]  /*76e0*/  LDG.E.U8 R16, desc[UR36][R14.64+0x69] ;  /* 0x000069240e107981 */ /* 0x000e64000c1e1100 */
[----:B-1----:R-:W-:-:S05]  /*76f0*/  PRMT R3, R16, 0x8880, RZ ;  /* 0x0000888010037816 */ /* 0x002fca00000000ff */
[----:B------:R-:W-:-:S07]  /*7700*/  IMAD R2, R3, R18, RZ ;  /* 0x0000001203027224 */ /* 0x000fce00078e02ff */
.L_x_143:
[----:B------:R-:W-:Y:S05]  /*7710*/  BSYNC B1 ;  /* 0x0000000000017941 */ /* 0x000fea0003800000 */
.L_x_142:
        /* <DEDUP_REMOVED lines=8> */
.L_x_145:
[----:B------:R-:W-:Y:S05]  /*77a0*/  BSYNC B1 ;  /* 0x0000000000017941 */ /* 0x000fea0003800000 */
.L_x_144:
        /* <DEDUP_REMOVED lines=8> */
.L_x_147:
[----:B------:R-:W-:Y:S05]  /*7830*/  BSYNC B1 ;  /* 0x0000000000017941 */ /* 0x000fea0003800000 */
.L_x_146:
        /* <DEDUP_REMOVED lines=10> */
[----:B------:R-:W1:Y:S02]  /*78e0*/  LDG.E.U8 R16, desc[UR36][R14.64+0x70] ;  /* 0x000070240e107981 */ /* 0x000e64000c1e1100 */
[----:B-1----:R-:W-:-:S05]  /*78f0*/  PRMT R3, R16, 0x8880, RZ ;  /* 0x0000888010037816 */ /* 0x002fca00000000ff */
[----:B------:R-:W-:-:S07]  /*7900*/  IMAD R2, R3, R18, RZ ;  /* 0x0000001203027224 */ /* 0x000fce00078e02ff */
.L_x_149:
[----:B------:R-:W-:Y:S05]  /*7910*/  BSYNC B1 ;  /* 0x0000000000017941 */ /* 0x000fea0003800000 */
.L_x_148:
        /* <DEDUP_REMOVED lines=8> */
.L_x_151:
[----:B------:R-:W-:Y:S05]  /*79a0*/  BSYNC B1 ;  /* 0x0000000000017941 */ /* 0x000fea0003800000 */
.L_x_150:
        /* <DEDUP_REMOVED lines=8> */
.L_x_153:
[----:B------:R-:W-:Y:S05]  /*7a30*/  BSYNC B1 ;  /* 0x0000000000017941 */ /* 0x000fea0003800000 */
.L_x_152:
        /* <DEDUP_REMOVED lines=8> */
.L_x_155:
[----:B------:R-:W-:Y:S05]  /*7ac0*/  BSYNC B1 ;  /* 0x0000000000017941 */ /* 0x000fea0003800000 */
.L_x_154:
        /* <DEDUP_REMOVED lines=8> */
.L_x_157:
[----:B------:R-:W-:Y:S05]  /*7b50*/  BSYNC B1 ;  /* 0x0000000000017941 */ /* 0x000fea0003800000 */
.L_x_156:
        /* <DEDUP_REMOVED lines=13> */
.L_x_159:
[----:B------:R-:W-:Y:S05]  /*7c30*/  BSYNC B1 ;  /* 0x0000000000017941 */ /* 0x000fea0003800000 */
.L_x_158:
        /* <DEDUP_REMOVED lines=8> */
.L_x_161:
[----:B------:R-:W-:Y:S05]  /*7cc0*/  BSYNC B1 ;  /* 0x0000000000017941 */ /* 0x000fea0003800000 */
.L_x_160:
        /* <DEDUP_REMOVED lines=8> */
.L_x_163:
[----:B------:R-:W-:Y:S05]  /*7d50*/  BSYNC B1 ;  /* 0x0000000000017941 */ /* 0x000fea0003800000 */
.L_x_162:
        /* <DEDUP_REMOVED lines=8> */
.L_x_165:
[----:B------:R-:W-:Y:S05]  /*7de0*/  BSYNC B1 ;  /* 0x0000000000017941 */ /* 0x000fea0003800000 */
.L_x_164:
        /* <DEDUP_REMOVED lines=8> */
.L_x_167:
[----:B------:R-:W-:Y:S05]  /*7e70*/  BSYNC B1 ;  /* 0x0000000000017941 */ /* 0x000fea0003800000 */
.L_x_166:
        /* <DEDUP_REMOVED lines=13> */
.L_x_169:
[----:B------:R-:W-:Y:S05]  /*7f50*/  BSYNC B1 ;  /* 0x0000000000017941 */ /* 0x000fea0003800000 */
.L_x_168:
        /* <DEDUP_REMOVED lines=8> */
.L_x_171:
[----:B------:R-:W-:Y:S05]  /*7fe0*/  BSYNC B1 ;  /* 0x0000000000017941 */ /* 0x000fea0003800000 */
.L_x_170:
        /* <DEDUP_REMOVED lines=8> */
.L_x_173:
[----:B------:R-:W-:Y:S05]  /*8070*/  BSYNC B1 ;  /* 0x0000000000017941 */ /* 0x000fea0003800000 */
.L_x_172:
        /* <DEDUP_REMOVED lines=8> */
.L_x_175:
[----:B------:R-:W-:Y:S05]  /*8100*/  BSYNC B1 ;  /* 0x0000000000017941 */ /* 0x000fea0003800000 */
.L_x_174:
        /* <DEDUP_REMOVED lines=8> */
.L_x_177:
[----:B------:R-:W-:Y:S05]  /*8190*/  BSYNC B1 ;  /* 0x0000000000017941 */ /* 0x000fea0003800000 */
.L_x_176:
        /* <DEDUP_REMOVED lines=13> */
.L_x_179:
[----:B------:R-:W-:Y:S05]  /*8270*/  BSYNC B1 ;  /* 0x0000000000017941 */ /* 0x000fea0003800000 */
.L_x_178:
        /* <DEDUP_REMOVED lines=8> */
.L_x_181:
[----:B------:R-:W-:Y:S05]  /*8300*/  BSYNC B1 ;  /* 0x0000000000017941 */ /* 0x000fea0003800000 */
.L_x_180:
        /* <DEDUP_REMOVED lines=8> */
.L_x_183:
[----:B------:R-:W-:Y:S05]  /*8390*/  BSYNC B1 ;  /* 0x0000000000017941 */ /* 0x000fea0003800000 */
.L_x_182:
        /* <DEDUP_REMOVED lines=8> */
.L_x_185:
[----:B------:R-:W-:Y:S05]  /*8420*/  BSYNC B1 ;  /* 0x0000000000017941 */ /* 0x000fea0003800000 */
.L_x_184:
        /* <DEDUP_REMOVED lines=8> */
.L_x_187:
[----:B------:R-:W-:Y:S05]  /*84b0*/  BSYNC B1 ;  /* 0x0000000000017941 */ /* 0x000fea0003800000 */
.L_x_186:
        /* <DEDUP_REMOVED lines=13> */
.L_x_189:
[----:B------:R-:W-:Y:S05]  /*8590*/  BSYNC B1 ;  /* 0x0000000000017941 */ /* 0x000fea0003800000 */
.L_x_188:
        /* <DEDUP_REMOVED lines=8> */
.L_x_191:
[----:B------:R-:W-:Y:S05]  /*8620*/  BSYNC B1 ;  /* 0x0000000000017941 */ /* 0x000fea0003800000 */
.L_x_190:
        /* <DEDUP_REMOVED lines=8> */
.L_x_193:
[----:B------:R-:W-:Y:S05]  /*86b0*/  BSYNC B1 ;  /* 0x0000000000017941 */ /* 0x000fea0003800000 */
.L_x_192:
        /* <DEDUP_REMOVED lines=8> */
.L_x_195:
[----:B------:R-:W-:Y:S05]  /*8740*/  BSYNC B1 ;  /* 0x0000000000017941 */ /* 0x000fea0003800000 */
.L_x_194:
        /* <DEDUP_REMOVED lines=8> */
.L_x_197:
[----:B------:R-:W-:Y:S05]  /*87d0*/  BSYNC B1 ;  /* 0x0000000000017941 */ /* 0x000fea0003800000 */
.L_x_196:
        /* <DEDUP_REMOVED lines=13> */
.L_x_199:
[----:B------:R-:W-:Y:S05]  /*88b0*/  BSYNC B1 ;  /* 0x0000000000017941 */ /* 0x000fea0003800000 */
.L_x_198:
        /* <DEDUP_REMOVED lines=8> */
.L_x_201:
[----:B------:R-:W-:Y:S05]  /*8940*/  BSYNC B1 ;  /* 0x0000000000017941 */ /* 0x000fea0003800000 */
.L_x_200:
        /* <DEDUP_REMOVED lines=8> */
.L_x_203:
[----:B------:R-:W-:Y:S05]  /*89d0*/  BSYNC B1 ;  /* 0x0000000000017941 */ /* 0x000fea0003800000 */
.L_x_202:
        /* <DEDUP_REMOVED lines=8> */
.L_x_205:
[----:B------:R-:W-:Y:S05]  /*8a60*/  BSYNC B1 ;  /* 0x0000000000017941 */ /* 0x000fea0003800000 */
.L_x_204:
        /* <DEDUP_REMOVED lines=8> */
.L_x_207:
[----:B------:R-:W-:Y:S05]  /*8af0*/  BSYNC B1 ;  /* 0x0000000000017941 */ /* 0x000fea0003800000 */
.L_x_206:
        /* <DEDUP_REMOVED lines=13> */
.L_x_209:
[----:B------:R-:W-:Y:S05]  /*8bd0*/  BSYNC B1 ;  /* 0x0000000000017941 */ /* 0x000fea0003800000 */
.L_x_208:
        /* <DEDUP_REMOVED lines=8> */
.L_x_211:
[----:B------:R-:W-:Y:S05]  /*8c60*/  BSYNC B1 ;  /* 0x0000000000017941 */ /* 0x000fea0003800000 */
.L_x_210:
        /* <DEDUP_REMOVED lines=8> */
.L_x_213:
[----:B------:R-:W-:Y:S05]  /*8cf0*/  BSYNC B1 ;  /* 0x0000000000017941 */ /* 0x000fea0003800000 */
.L_x_212:
        /* <DEDUP_REMOVED lines=8> */
.L_x_215:
[----:B------:R-:W-:Y:S05]  /*8d80*/  BSYNC B1 ;  /* 0x0000000000017941 */ /* 0x000fea0003800000 */
.L_x_214:
        /* <DEDUP_REMOVED lines=8> */
.L_x_217:
[----:B------:R-:W-:Y:S05]  /*8e10*/  BSYNC B1 ;  /* 0x0000000000017941 */ /* 0x000fea0003800000 */
.L_x_216:
        /* <DEDUP_REMOVED lines=13> */
.L_x_219:
[----:B------:R-:W-:Y:S05]  /*8ef0*/  BSYNC B1 ;  /* 0x0000000000017941 */ /* 0x000fea0003800000 */
.L_x_218:
        /* <DEDUP_REMOVED lines=8> */
.L_x_221:
[----:B------:R-:W-:Y:S05]  /*8f80*/  BSYNC B1 ;  /* 0x0000000000017941 */ /* 0x000fea0003800000 */
.L_x_220:
        /* <DEDUP_REMOVED lines=8> */
.L_x_223:
[----:B------:R-:W-:Y:S05]  /*9010*/  BSYNC B1 ;  /* 0x0000000000017941 */ /* 0x000fea0003800000 */
.L_x_222:
        /* <DEDUP_REMOVED lines=8> */
.L_x_225:
[----:B------:R-:W-:Y:S05]  /*90a0*/  BSYNC B1 ;  /* 0x0000000000017941 */ /* 0x000fea0003800000 */
.L_x_224:
        /* <DEDUP_REMOVED lines=8> */
.L_x_227:
[----:B------:R-:W-:Y:S05]  /*9130*/  BSYNC B1 ;  /* 0x0000000000017941 */ /* 0x000fea0003800000 */
.L_x_226:
        /* <DEDUP_REMOVED lines=13> */
.L_x_229:
[----:B------:R-:W-:Y:S05]  /*9210*/  BSYNC B1 ;  /* 0x0000000000017941 */ /* 0x000fea0003800000 */
.L_x_228:
        /* <DEDUP_REMOVED lines=8> */
.L_x_231:
[----:B------:R-:W-:Y:S05]  /*92a0*/  BSYNC B1 ;  /* 0x0000000000017941 */ /* 0x000fea0003800000 */
.L_x_230:
        /* <DEDUP_REMOVED lines=8> */
.L_x_233:
[----:B------:R-:W-:Y:S05]  /*9330*/  BSYNC B1 ;  /* 0x0000000000017941 */ /* 0x000fea0003800000 */
.L_x_232:
        /* <DEDUP_REMOVED lines=8> */
.L_x_235:
[----:B------:R-:W-:Y:S05]  /*93c0*/  BSYNC B1 ;  /* 0x0000000000017941 */ /* 0x000fea0003800000 */
.L_x_234:
        /* <DEDUP_REMOVED lines=8> */
.L_x_237:
[----:B------:R-:W-:Y:S05]  /*9450*/  BSYNC B1 ;  /* 0x0000000000017941 */ /* 0x000fea0003800000 */
.L_x_236:
        /* <DEDUP_REMOVED lines=13> */
.L_x_239:
[----:B------:R-:W-:Y:S05]  /*9530*/  BSYNC B1 ;  /* 0x0000000000017941 */ /* 0x000fea0003800000 */
.L_x_238:
        /* <DEDUP_REMOVED lines=8> */
.L_x_241:
[----:B------:R-:W-:Y:S05]  /*95c0*/  BSYNC B1 ;  /* 0x0000000000017941 */ /* 0x000fea0003800000 */
.L_x_240:
        /* <DEDUP_REMOVED lines=8> */
.L_x_243:
[----:B------:R-:W-:Y:S05]  /*9650*/  BSYNC B1 ;  /* 0x0000000000017941 */ /* 0x000fea0003800000 */
.L_x_242:
        /* <DEDUP_REMOVED lines=8> */
.L_x_245:
[----:B------:R-:W-:Y:S05]  /*96e0*/  BSYNC B1 ;  /* 0x0000000000017941 */ /* 0x000fea0003800000 */
.L_x_244:
        /* <DEDUP_REMOVED lines=8> */
.L_x_247:
[----:B------:R-:W-:Y:S05]  /*9770*/  BSYNC B1 ;  /* 0x0000000000017941 */ /* 0x000fea0003800000 */
.L_x_246:
        /* <DEDUP_REMOVED lines=13> */
.L_x_249:
[----:B------:R-:W-:Y:S05]  /*9850*/  BSYNC B1 ;  /* 0x0000000000017941 */ /* 0x000fea0003800000 */
.L_x_248:
        /* <DEDUP_REMOVED lines=8> */
.L_x_251:
[----:B------:R-:W-:Y:S05]  /*98e0*/  BSYNC B1 ;  /* 0x0000000000017941 */ /* 0x000fea0003800000 */
.L_x_250:
        /* <DEDUP_REMOVED lines=8> */
.L_x_253:
[----:B------:R-:W-:Y:S05]  /*9970*/  BSYNC B1 ;  /* 0x0000000000017941 */ /* 0x000fea0003800000 */
.L_x_252:
        /* <DEDUP_REMOVED lines=8> */
.L_x_255:
[----:B------:R-:W-:Y:S05]  /*9a00*/  BSYNC B1 ;  /* 0x0000000000017941 */ /* 0x000fea0003800000 */
.L_x_254:
        /* <DEDUP_REMOVED lines=8> */
.L_x_257:
[----:B------:R-:W-:Y:S05]  /*9a90*/  BSYNC B1 ;  /* 0x0000000000017941 */ /* 0x000fea0003800000 */
.L_x_256:
        /* <DEDUP_REMOVED lines=13> */
.L_x_259:
[----:B------:R-:W-:Y:S05]  /*9b70*/  BSYNC B1 ;  /* 0x0000000000017941 */ /* 0x000fea0003800000 */
.L_x_258:
        /* <DEDUP_REMOVED lines=8> */
.L_x_261:
[----:B------:R-:W-:Y:S05]  /*9c00*/  BSYNC B1 ;  /* 0x0000000000017941 */ /* 0x000fea0003800000 */
.L_x_260:
        /* <DEDUP_REMOVED lines=8> */
.L_x_263:
[----:B------:R-:W-:Y:S05]  /*9c90*/  BSYNC B1 ;  /* 0x0000000000017941 */ /* 0x000fea0003800000 */
.L_x_262:
        /* <DEDUP_REMOVED lines=8> */
.L_x_265:
[----:B------:R-:W-:Y:S05]  /*9d20*/  BSYNC B1 ;  /* 0x0000000000017941 */ /* 0x000fea0003800000 */
.L_x_264:
        /* <DEDUP_REMOVED lines=8> */
.L_x_267:
[----:B------:R-:W-:Y:S05]  /*9db0*/  BSYNC B1 ;  /* 0x0000000000017941 */ /* 0x000fea0003800000 */
.L_x_266:
        /* <DEDUP_REMOVED lines=13> */
.L_x_269:
[----:B------:R-:W-:Y:S05]  /*9e90*/  BSYNC B1 ;  /* 0x0000000000017941 */ /* 0x000fea0003800000 */
.L_x_268:
        /* <DEDUP_REMOVED lines=8> */
.L_x_271:
[----:B------:R-:W-:Y:S05]  /*9f20*/  BSYNC B1 ;  /* 0x0000000000017941 */ /* 0x000fea0003800000 */
.L_x_270:
        /* <DEDUP_REMOVED lines=8> */
.L_x_273:
[----:B------:R-:W-:Y:S05]  /*9fb0*/  BSYNC B1 ;  /* 0x0000000000017941 */ /* 0x000fea0003800000 */
.L_x_272:
        /* <DEDUP_REMOVED lines=8> */
.L_x_275:
[----:B------:R-:W-:Y:S05]  /*a040*/  BSYNC B1 ;  /* 0x0000000000017941 */ /* 0x000fea0003800000 */
.L_x_274:
        /* <DEDUP_REMOVED lines=8> */
.L_x_277:
[----:B------:R-:W-:Y:S05]  /*a0d0*/  BSYNC B1 ;  /* 0x0000000000017941 */ /* 0x000fea0003800000 */
.L_x_276:
[----:B-1----:R-:W2:Y:S01]  /*a0e0*/  LDL.LU R3, [R1+0x1e0] ;  /* 0x0001e00001037983 */ /* 0x002ea20000300800 */
[C---:B------:R-:W-:Y:S01]  /*a0f0*/  ISETP.LT.OR P2, PT, R0.reuse, 0xf2, !P1 ;  /* 0x000000f20000780c */ /* 0x040fe20004f41670 */
[----:B------:R-:W-:Y:S01]  /*a100*/  BSSY B1, `(.L_x_278) ;  /* 0x000000c000017945 */ /* 0x000fe20003800000 */
[----:B------:R-:W-:Y:S02]  /*a110*/  ISETP.LT.OR P6, PT, R0, 0xf9, !P1 ;  /* 0x000000f90000780c */ /* 0x000fe40004fc1670 */
[----:B------:R-:W-:Y:S02]  /*a120*/  IADD3 R163, P3, R160, 0x80, RZ ;  /* 0x00000080a0a37810 */ /* 0x000fe40007f7e0ff */
        /* <DEDUP_REMOVED lines=9> */
.L_x_279:
[----:B------:R-:W-:Y:S05]  /*a1c0*/  BSYNC B1 ;  /* 0x0000000000017941 */ /* 0x000fea0003800000 */
.L_x_278:
        /* <DEDUP_REMOVED lines=8> */
.L_x_281:
[----:B------:R-:W-:Y:S05]  /*a250*/  BSYNC B1 ;  /* 0x0000000000017941 */ /* 0x000fea0003800000 */
.L_x_280:
        /* <DEDUP_REMOVED lines=8> */
.L_x_283:
[----:B------:R-:W-:Y:S05]  /*a2e0*/  BSYNC B1 ;  /* 0x0000000000017941 */ /* 0x000fea0003800000 */
.L_x_282:
        /* <DEDUP_REMOVED lines=8> */
.L_x_285:
[----:B------:R-:W-:Y:S05]  /*a370*/  BSYNC B1 ;  /* 0x0000000000017941 */ /* 0x000fea0003800000 */
.L_x_284:
[----:B-1----:R-:W2:Y:S01]  /*a380*/  LDL.LU R3, [R1+0x1f0] ;  /* 0x0001f00001037983 */ /* 0x002ea20000300800 */
[----:B------:R-:W-:Y:S01]  /*a390*/  BSSY B1, `(.L_x_286) ;  /* 0x0000008000017945 */ /* 0x000fe20003800000 */
[----:B------:R-:W-:-:S04]  /*a3a0*/  IMAD.WIDE.U32 R160, R163, R20, R158 ;  /* 0x00000014a3a07225 */ /* 0x000fc800078e009e */
[----:B--2---:R-:W-:-:S05]  /*a3b0*/  @!P6 IMAD R3, R3, R17, R2 ;  /* 0x000000110303e224 */ /* 0x004fca00078e0202 */
[----:B------:R1:W-:Y:S01]  /*a3c0*/  @!P6 STG.E.U8 desc[UR36][R4.64+0xf8], R3 ;  /* 0x0000f8030400e986 */ /* 0x0003e2000c101124 */
[----:B------:R-:W-:Y:S05]  /*a3d0*/  @P1 BRA `(.L_x_287) ;  /* 0x00000000000c1947 */ /* 0x000fea0003800000 */
[----:B------:R-:W1:Y:S02]  /*a3e0*/  LDG.E.U8 R16, desc[UR36][R14.64+0xf9] ;  /* 0x0000f9240e107981 */ /* 0x000e64000c1e1100 */
[----:B-1----:R-:W-:-:S05]  /*a3f0*/  PRMT R3, R16, 0x8880, RZ ;  /* 0x0000888010037816 */ /* 0x002fca00000000ff */
[----:B------:R-:W-:-:S07]  /*a400*/  IMAD R2, R3, R18, RZ ;  /* 0x0000001203027224 */ /* 0x000fce00078e02ff */
.L_x_287:
[----:B------:R-:W-:Y:S05]  /*a410*/  BSYNC B1 ;  /* 0x0000000000017941 */ /* 0x000fea0003800000 */
.L_x_286:
[----:B-1----:R-:W2:Y:S01]  /*a420*/  LDL.LU R3, [R1+0x1f4] ;  /* 0x0001f40001037983 */ /* 0x002ea20000300800 */
[----:B------:R-:W-:Y:S01]  /*a430*/  IMAD.WIDE.U32 R158, R163, R20, R152 ;  /* 0x00000014a39e7225 */ /* 0x000fe200078e0098 */
[----:B------:R-:W-:Y:S01]  /*a440*/  ISETP.GE.AND P2, PT, R154, 0x81, PT ;  /* 0x000000819a00780c */ /* 0x000fe20003f46270 */
[----:B------:R-:W-:Y:S01]  /*a450*/  BSSY B1, `(.L_x_288) ;  /* 0x000000e000017945 */ /* 0x000fe20003800000 */
[-C--:B------:R-:W-:Y:S01]  /*a460*/  IADD3 R156, P5, P4, R156, R22.reuse, R160 ;  /* 0x000000169c9c7210 */ /* 0x080fe20007cbe0a0 */
[----:B0-----:R-:W-:Y:S01]  /*a470*/  IMAD.X R15, RZ, RZ, UR9, P3 ;  /* 0x00000009ff0f7e24 */ /* 0x001fe200098e06ff */
[----:B------:R-:W-:Y:S02]  /*a480*/  ISETP.LT.OR P6, PT, R0, 0x1, !P2 ;  /* 0x000000010000780c */ /* 0x000fe400057c1670 */
[----:B------:R-:W-:Y:S01]  /*a490*/  IADD3 R14, P3, R158, R22, RZ ;  /* 0x000000169e0e7210 */ /* 0x000fe20007f7e0ff */
[----:B------:R-:W-:Y:S02]  /*a4a0*/  IMAD R20, R15, R20, RZ ;  /* 0x000000140f147224 */ /* 0x000fe400078e02ff */
[----:B--2---:R-:W-:-:S05]  /*a4b0*/  @!P1 IMAD R3, R3, R17, R2 ;  /* 0x0000001103039224 */ /* 0x004fca00078e0202 */
[----:B------:R0:W-:Y:S01]  /*a4c0*/  @!P1 STG.E.U8 desc[UR36][R4.64+0xf9], R3 ;  /* 0x0000f90304009986 */ /* 0x0001e2000c101124 */
[C---:B------:R-:W-:Y:S02]  /*a4d0*/  ISETP.LT.OR P1, PT, R0.reuse, 0xf9, !P0 ;  /* 0x000000f90000780c */ /* 0x040fe40004721670 */
[----:B------:R-:W-:-:S11]  /*a4e0*/  ISETP.LT.OR P0, PT, R0, 0xfa, !P0 ;  /* 0x000000fa0000780c */ /* 0x000fd60004701670 */
[----:B0-----:R-:W-:Y:S05]  /*a4f0*/  @P1 BRA `(.L_x_289) ;  /* 0x00000000000c1947 */ /* 0x001fea0003800000 */
[----:B------:R-:W2:Y:S02]  /*a500*/  LDG.E.U8 R16, desc[UR36][R12.64+0xf8] ;  /* 0x0000f8240c107981 */ /* 0x000ea4000c1e1100 */
[----:B--2---:R-:W-:-:S05]  /*a510*/  PRMT R3, R16, 0x8880, RZ ;  /* 0x0000888010037816 */ /* 0x004fca00000000ff */
[----:B------:R-:W-:-:S07]  /*a520*/  IMAD R2, R3, R18, RZ ;  /* 0x0000001203027224 */ /* 0x000fce00078e02ff */
.L_x_289:
[----:B------:R-:W-:Y:S05]  /*a530*/  BSYNC B1 ;  /* 0x0000000000017941 */ /* 0x000fea0003800000 */
.L_x_288:
[----:B------:R-:W2:Y:S01]  /*a540*/  LDL.LU R3, [R1+0x1f8] ;  /* 0x0001f80001037983 */ /* 0x000ea20000300800 */
[----:B------:R-:W-:Y:S01]  /*a550*/  BSSY B1, `(.L_x_290) ;  /* 0x0000008000017945 */ /* 0x000fe20003800000 */
[----:B------:R-:W-:Y:S02]  /*a560*/  IMAD R21, R163, R21, R20 ;  /* 0x00000015a3157224 */ /* 0x000fe400078e0214 */
[----:B--2---:R-:W-:-:S05]  /*a570*/  @!P1 IMAD R3, R3, R17, R2 ;  /* 0x0000001103039224 */ /* 0x004fca00078e0202 */
[----:B------:R0:W-:Y:S01]  /*a580*/  @!P1 STG.E.U8 desc[UR36][R10.64+0xf8], R3 ;  /* 0x0000f8030a009986 */ /* 0x0001e2000c101124 */
[----:B------:R-:W-:Y:S05]  /*a590*/  @P0 BRA `(.L_x_291) ;  /* 0x00000000000c0947 */ /* 0x000fea0003800000 */
[----:B------:R-:W0:Y:S02]  /*a5a0*/  LDG.E.U8 R16, desc[UR36][R12.64+0xf9] ;  /* 0x0000f9240c107981 */ /* 0x000e24000c1e1100 */
[----:B0-----:R-:W-:-:S05]  /*a5b0*/  PRMT R3, R16, 0x8880, RZ ;  /* 0x0000888010037816 */ /* 0x001fca00000000ff */
[----:B------:R-:W-:-:S07]  /*a5c0*/  IMAD R2, R3, R18, RZ ;  /* 0x0000001203027224 */ /* 0x000fce00078e02ff */
.L_x_291:
[----:B------:R-:W-:Y:S05]  /*a5d0*/  BSYNC B1 ;  /* 0x0000000000017941 */ /* 0x000fea0003800000 */
.L_x_290:
[----:B0-----:R-:W2:Y:S01]  /*a5e0*/  LDL.LU R3, [R1+0x1fc] ;  /* 0x0001fc0001037983 */ /* 0x001ea20000300800 */
[----:B------:R-:W-:Y:S01]  /*a5f0*/  BSSY B1, `(.L_x_292) ;  /* 0x0000009000017945 */ /* 0x000fe20003800000 */
[----:B------:R-:W-:Y:S01]  /*a600*/  IADD3.X R15, R23, R159, R21, P3, !PT ;  /* 0x0000009f170f7210 */ /* 0x000fe20001ffe415 */
[----:B------:R-:W-:Y:S02]  /*a610*/  IMAD.IADD R160, R21, 0x1, R161 ;  /* 0x0000000115a07824 */ /* 0x000fe400078e02a1 */
[----:B--2---:R-:W-:-:S05]  /*a620*/  @!P0 IMAD R3, R3, R17, R2 ;  /* 0x0000001103038224 */ /* 0x004fca00078e0202 */
[----:B------:R0:W-:Y:S01]  /*a630*/  @!P0 STG.E.U8 desc[UR36][R10.64+0xf9], R3 ;  /* 0x0000f9030a008986 */ /* 0x0001e2000c101124 */
[----:B------:R-:W-:Y:S05]  /*a640*/  @P6 BRA `(.L_x_293) ;  /* 0x00000000000c6947 */ /* 0x000fea0003800000 */
[----:B------:R-:W0:Y:S02]  /*a650*/  LDG.E.U8 R16, desc[UR36][R14.64] ;  /* 0x000000240e107981 */ /* 0x000e24000c1e1100 */
[----:B0-----:R-:W-:-:S05]  /*a660*/  PRMT R3, R16, 0x8880, RZ ;  /* 0x0000888010037816 */ /* 0x001fca00000000ff */
[----:B------:R-:W-:-:S07]  /*a670*/  IMAD R2, R3, R18, RZ ;  /* 0x0000001203027224 */ /* 0x000fce00078e02ff */
.L_x_293:
[----:B------:R-:W-:Y:S05]  /*a680*/  BSYNC B1 ;  /* 0x0000000000017941 */ /* 0x000fea0003800000 */
.L_x_292:
[----:B------:R-:W-:Y:S01]  /*a690*/  ISETP.LT.OR P3, PT, R0, 0x2, !P2 ;  /* 0x000000020000780c */ /* 0x000fe20005761670 */
[----:B0-----:R-:W-:Y:S01]  /*a6a0*/  @!P6 IMAD R3, R24, R17, R2 ;  /* 0x000000111803e224 */ /* 0x001fe200078e0202 */
[----:B------:R-:W-:Y:S01]  /*a6b0*/  ISETP.GE.AND P0, PT, R154, 0x89, PT ;  /* 0x000000899a00780c */ /* 0x000fe20003f06270 */
[----:B------:R-:W-:Y:S01]  /*a6c0*/  BSSY B1, `(.L_x_294) ;  /* 0x000000b000017945 */ /* 0x000fe20003800000 */
[----:B------:R-:W-:Y:S02]  /*a6d0*/  IADD3.X R157, R153, R23, R160, P5, P4 ;  /* 0x00000017999d7210 */ /* 0x000fe40002fe84a0 */
[----:B------:R0:W-:Y:S01]  /*a6e0*/  @!P6 STG.E.U8 desc[UR36][R6.64], R3 ;  /* 0x000000030600e986 */ /* 0x0001e2000c101124 */
[C---:B------:R-:W-:Y:S02]  /*a6f0*/  ISETP.LT.OR P4, PT, R0.reuse, 0x1, !P0 ;  /* 0x000000010000780c */ /* 0x040fe40004781670 */
[C---:B------:R-:W-:Y:S02]  /*a700*/  ISETP.LT.OR P5, PT, R0.reuse, 0x2, !P0 ;  /* 0x000000020000780c */ /* 0x040fe400047a1670 */
[----:B------:R-:W-:-:S02]  /*a710*/  ISETP.LT.OR P6, PT, R0, 0x9, !P2 ;  /* 0x000000090000780c */ /* 0x000fc400057c1670 */
[----:B------:R-:W-:Y:S01]  /*a720*/  ISETP.LT.OR P1, PT, R0, 0xa, !P2 ;  /* 0x0000000a0000780c */ /* 0x000fe20005721670 */
[----:B------:R-:W-:-:S12]  /*a730*/  @P3 BRA `(.L_x_295) ;  /* 0x00000000000c3947 */ /* 0x000fd80003800000 */
[----:B------:R-:W0:Y:S02]  /*a740*/  LDG.E.U8 R16, desc[UR36][R14.64+0x1] ;  /* 0x000001240e107981 */ /* 0x000e24000c1e1100 */
[----:B0-----:R-:W-:-:S05]  /*a750*/  PRMT R3, R16, 0x8880, RZ ;  /* 0x0000888010037816 */ /* 0x001fca00000000ff */
[----:B------:R-:W-:-:S07]  /*a760*/  IMAD R2, R3, R18, RZ ;  /* 0x0000001203027224 */ /* 0x000fce00078e02ff */
.L_x_295:
[----:B------:R-:W-:Y:S05]  /*a770*/  BSYNC B1 ;  /* 0x0000000000017941 */ /* 0x000fea0003800000 */
.L_x_294:
[----:B------:R-:W-:Y:S01]  /*a780*/  @!P3 IMAD R25, R25, R17, R2 ;  /* 0x000000111919b224 */ /* 0x000fe200078e0202 */
[----:B------:R-:W-:Y:S04]  /*a790*/  BSSY B1, `(.L_x_296) ;  /* 0x0000006000017945 */ /* 0x000fe80003800000 */
[----:B------:R1:W-:Y:S01]  /*a7a0*/  @!P3 STG.E.U8 desc[UR36][R6.64+0x1], R25 ;  /* 0x000001190600b986 */ /* 0x0003e2000c101124 */
[----:B------:R-:W-:Y:S05]  /*a7b0*/  @P4 BRA `(.L_x_297) ;  /* 0x00000000000c4947 */ /* 0x000fea0003800000 */
[----:B------:R-:W0:Y:S02]  /*a7c0*/  LDG.E.U8 R16, desc[UR36][R156.64] ;  /* 0x000000249c107981 */ /* 0x000e24000c1e1100 */
[----:B0-----:R-:W-:-:S05]  /*a7d0*/  PRMT R3, R16, 0x8880, RZ ;  /* 0x0000888010037816 */ /* 0x001fca00000000ff */
[----:B------:R-:W-:-:S07]  /*a7e0*/  IMAD R2, R3, R18, RZ ;  /* 0x0000001203027224 */ /* 0x000fce00078e02ff */
.L_x_297:
[----:B------:R-:W-:Y:S05]  /*a7f0*/  BSYNC B1 ;  /* 0x0000000000017941 */ /* 0x000fea0003800000 */
.L_x_296:
[----:B0-----:R-:W-:Y:S01]  /*a800*/  @!P4 IMAD R3, R26, R17, R2 ;  /* 0x000000111a03c224 */ /* 0x001fe200078e0202 */
[----:B------:R-:W-:Y:S04]  /*a810*/  BSSY B1, `(.L_x_298) ;  /* 0x0000006000017945 */ /* 0x000fe80003800000 */
[----:B------:R0:W-:Y:S01]  /*a820*/  @!P4 STG.E.U8 desc[UR36][R8.64], R3 ;  /* 0x000000030800c986 */ /* 0x0001e2000c101124 */
[----:B------:R-:W-:Y:S05]  /*a830*/  @P5 BRA `(.L_x_299) ;  /* 0x00000000000c5947 */ /* 0x000fea0003800000 */
[----:B------:R-:W0:Y:S02]  /*a840*/  LDG.E.U8 R16, desc[UR36][R156.64+0x1] ;  /* 0x000001249c107981 */ /* 0x000e24000c1e1100 */
[----:B0-----:R-:W-:-:S05]  /*a850*/  PRMT R3, R16, 0x8880, RZ ;  /* 0x0000888010037816 */ /* 0x001fca00000000ff */
[----:B------:R-:W-:-:S07]  /*a860*/  IMAD R2, R3, R18, RZ ;  /* 0x0000001203027224 */ /* 0x000fce00078e02ff */
.L_x_299:
[----:B------:R-:W-:Y:S05]  /*a870*/  BSYNC B1 ;  /* 0x0000000000017941 */ /* 0x000fea0003800000 */
.L_x_298:
[----:B------:R-:W-:Y:S01]  /*a880*/  @!P5 IMAD R27, R27, R17, R2 ;  /* 0x000000111b1bd224 */ /* 0x000fe200078e0202 */
[----:B------:R-:W-:Y:S04]  /*a890*/  BSSY B1, `(.L_x_300) ;  /* 0x0000006000017945 */ /* 0x000fe80003800000 */
[----:B------:R2:W-:Y:S01]  /*a8a0*/  @!P5 STG.E.U8 desc[UR36][R8.64+0x1], R27 ;  /* 0x0000011b0800d986 */ /* 0x0005e2000c101124 */
[----:B------:R-:W-:Y:S05]  /*a8b0*/  @P6 BRA `(.L_x_301) ;  /* 0x00000000000c6947 */ /* 0x000fea0003800000 */
[----:B------:R-:W0:Y:S02]  /*a8c0*/  LDG.E.U8 R16, desc[UR36][R14.64+0x8] ;  /* 0x000008240e107981 */ /* 0x000e24000c1e1100 */
[----:B0-----:R-:W-:-:S05]  /*a8d0*/  PRMT R3, R16, 0x8880, RZ ;  /* 0x0000888010037816 */ /* 0x001fca00000000ff */
[----:B------:R-:W-:-:S07]  /*a8e0*/  IMAD R2, R3, R18, RZ ;  /* 0x0000001203027224 */ /* 0x000fce00078e02ff */
.L_x_301:
[----:B------:R-:W-:Y:S05]  /*a8f0*/  BSYNC B1 ;  /* 0x0000000000017941 */ /* 0x000fea0003800000 */
.L_x_300:
[----:B0-----:R-:W-:Y:S01]  /*a900*/  @!P6 IMAD R3, R28, R17, R2 ;  /* 0x000000111c03e224 */ /* 0x001fe200078e0202 */
[----:B------:R-:W-:Y:S04]  /*a910*/  BSSY B1, `(.L_x_302) ;  /* 0x0000006000017945 */ /* 0x000fe80003800000 */
[----:B------:R0:W-:Y:S01]  /*a920*/  @!P6 STG.E.U8 desc[UR36][R6.64+0x8], R3 ;  /* 0x000008030600e986 */ /* 0x0001e2000c101124 */
[----:B------:R-:W-:Y:S05]  /*a930*/  @P1 BRA `(.L_x_303) ;  /* 0x00000000000c1947 */ /* 0x000fea0003800000 */
[----:B------:R-:W0:Y:S02]  /*a940*/  LDG.E.U8 R16, desc[UR36][R14.64+0x9] ;  /* 0x000009240e107981 */ /* 0x000e24000c1e1100 */
[----:B0-----:R-:W-:-:S05]  /*a950*/  PRMT R3, R16, 0x8880, RZ ;  /* 0x0000888010037816 */ /* 0x001fca00000000ff */
[----:B------:R-:W-:-:S07]  /*a960*/  IMAD R2, R3, R18, RZ ;  /* 0x0000001203027224 */ /* 0x000fce00078e02ff */
.L_x_303:
[----:B------:R-:W-:Y:S05]  /*a970*/  BSYNC B1 ;  /* 0x0000000000017941 */ /* 0x000fea0003800000 */
.L_x_302:
[C---:B------:R-:W-:Y:S01]  /*a980*/  ISETP.LT.OR P4, PT, R0.reuse, 0x9, !P0 ;  /* 0x000000090000780c */ /* 0x040fe20004781670 */
[----:B------:R-:W-:Y:S01]  /*a990*/  @!P1 IMAD R29, R29, R17, R2 ;  /* 0x000000111d1d9224 */ /* 0x000fe200078e0202 */
[----:B------:R-:W-:Y:S01]  /*a9a0*/  BSSY B1, `(.L_x_304) ;  /* 0x000000a000017945 */ /* 0x000fe20003800000 */
[C---:B------:R-:W-:Y:S02]  /*a9b0*/  ISETP.LT.OR P3, PT, R0.reuse, 0xa, !P0 ;  /* 0x0000000a0000780c */ /* 0x040fe40004761670 */
[C---:B------:R-:W-:Y:S01]  /*a9c0*/  ISETP.LT.OR P5, PT, R0.reuse, 0x11, !P2 ;  /* 0x000000110000780c */ /* 0x040fe200057a1670 */
[----:B------:R3:W-:Y:S01]  /*a9d0*/  @!P1 STG.E.U8 desc[UR36][R6.64+0x9], R29 ;  /* 0x0000091d06009986 */ /* 0x0007e2000c101124 */
[C---:B------:R-:W-:Y:S02]  /*a9e0*/  ISETP.LT.OR P6, PT, R0.reuse, 0x12, !P2 ;  /* 0x000000120000780c */ /* 0x040fe400057c1670 */
[----:B------:R-:W-:-:S04]  /*a9f0*/  ISETP.LT.OR P1, PT, R0, 0x11, !P0 ;  /* 0x000000110000780c */ /* 0x000fc80004721670 */
[----:B------:R-:W-:Y:S09]  /*aa00*/  @P4 BRA `(.L_x_305) ;  /* 0x00000000000c4947 */ /* 0x000ff20003800000 */
[----:B------:R-:W0:Y:S02]  /*aa10*/  LDG.E.U8 R16, desc[UR36][R156.64+0x8] ;  /* 0x000008249c107981 */ /* 0x000e24000c1e1100 */
[----:B0-----:R-:W-:-:S05]  /*aa20*/  PRMT R3, R16, 0x8880, RZ ;  /* 0x0000888010037816 */ /* 0x001fca00000000ff */
[----:B------:R-:W-:-:S07]  /*aa30*/  IMAD R2, R3, R18, RZ ;  /* 0x0000001203027224 */ /* 0x000fce00078e02ff */
.L_x_305:
[----:B------:R-:W-:Y:S05]  /*aa40*/  BSYNC B1 ;  /* 0x0000000000017941 */ /* 0x000fea0003800000 */
.L_x_304:
[----:B0-----:R-:W-:Y:S01]  /*aa50*/  @!P4 IMAD R3, R30, R17, R2 ;  /* 0x000000111e03c224 */ /* 0x001fe200078e0202 */
[----:B------:R-:W-:Y:S04]  /*aa60*/  BSSY B1, `(.L_x_306) ;  /* 0x0000006000017945 */ /* 0x000fe80003800000 */
[----:B------:R0:W-:Y:S01]  /*aa70*/  @!P4 STG.E.U8 desc[UR36][R8.64+0x8], R3 ;  /* 0x000008030800c986 */ /* 0x0001e2000c101124 */
[----:B------:R-:W-:Y:S05]  /*aa80*/  @P3 BRA `(.L_x_307) ;  /* 0x00000000000c3947 */ /* 0x000fea0003800000 */
[----:B------:R-:W0:Y:S02]  /*aa90*/  LDG.E.U8 R16, desc[UR36][R156.64+0x9] ;  /* 0x000009249c107981 */ /* 0x000e24000c1e1100 */
[----:B0-----:R-:W-:-:S05]  /*aaa0*/  PRMT R3, R16, 0x8880, RZ ;  /* 0x0000888010037816 */ /* 0x001fca00000000ff */
[----:B------:R-:W-:-:S07]  /*aab0*/  IMAD R2, R3, R18, RZ ;  /* 0x0000001203027224 */ /* 0x000fce00078e02ff */
.L_x_307:
[----:B------:R-:W-:Y:S05]  /*aac0*/  BSYNC B1 ;  /* 0x0000000000017941 */ /* 0x000fea0003800000 */
.L_x_306:
[----:B------:R-:W-:Y:S01]  /*aad0*/  @!P3 IMAD R31, R31, R17, R2 ;  /* 0x000000111f1fb224 */ /* 0x000fe200078e0202 */
[----:B------:R-:W-:Y:S04]  /*aae0*/  BSSY B1, `(.L_x_308) ;  /* 0x0000006000017945 */ /* 0x000fe80003800000 */
[----:B------:R4:W-:Y:S01]  /*aaf0*/  @!P3 STG.E.U8 desc[UR36][R8.64+0x9], R31 ;  /* 0x0000091f0800b986 */ /* 0x0009e2000c101124 */
[----:B------:R-:W-:Y:S05]  /*ab00*/  @P5 BRA `(.L_x_309) ;  /* 0x00000000000c5947 */ /* 0x000fea0003800000 */
[----:B------:R-:W0:Y:S02]  /*ab10*/  LDG.E.U8 R16, desc[UR36][R14.64+0x10] ;  /* 0x000010240e107981 */ /* 0x000e24000c1e1100 */
[----:B0-----:R-:W-:-:S05]  /*ab20*/  PRMT R3, R16, 0x8880, RZ ;  /* 0x0000888010037816 */ /* 0x001fca00000000ff */
[----:B------:R-:W-:-:S07]  /*ab30*/  IMAD R2, R3, R18, RZ ;  /* 0x0000001203027224 */ /* 0x000fce00078e02ff */
.L_x_309:
[----:B------:R-:W-:Y:S05]  /*ab40*/  BSYNC B1 ;  /* 0x0000000000017941 */ /* 0x000fea0003800000 */
.L_x_308:
[----:B0-----:R-:W-:Y:S01]  /*ab50*/  @!P5 IMAD R3, R32, R17, R2 ;  /* 0x000000112003d224 */ /* 0x001fe200078e0202 */
[----:B------:R-:W-:Y:S04]  /*ab60*/  BSSY B1, `(.L_x_310) ;  /* 0x0000006000017945 */ /* 0x000fe80003800000 */
[----:B------:R0:W-:Y:S01]  /*ab70*/  @!P5 STG.E.U8 desc[UR36][R6.64+0x10], R3 ;  /* 0x000010030600d986 */ /* 0x0001e2000c101124 */
[----:B------:R-:W-:Y:S05]  /*ab80*/  @P6 BRA `(.L_x_311) ;  /* 0x00000000000c6947 */ /* 0x000fea0003800000 */
[----:B------:R-:W0:Y:S02]  /*ab90*/  LDG.E.U8 R16, desc[UR36][R14.64+0x11] ;  /* 0x000011240e107981 */ /* 0x000e24000c1e1100 */
[----:B0-----:R-:W-:-:S05]  /*aba0*/  PRMT R3, R16, 0x8880, RZ ;  /* 0x0000888010037816 */ /* 0x001fca00000000ff */
[----:B------:R-:W-:-:S07]  /*abb0*/  IMAD R2, R3, R18, RZ ;  /* 0x0000001203027224 */ /* 0x000fce00078e02ff */
.L_x_311:
[----:B------:R-:W-:Y:S05]  /*abc0*/  BSYNC B1 ;  /* 0x0000000000017941 */ /* 0x000fea0003800000 */
.L_x_310:
[----:B------:R-:W-:Y:S01]  /*abd0*/  @!P6 IMAD R33, R33, R17, R2 ;  /* 0x000000112121e224 */ /* 0x000fe200078e0202 */
[----:B------:R-:W-:Y:S04]  /*abe0*/  BSSY B1, `(.L_x_312) ;  /* 0x0000006000017945 */ /* 0x000fe80003800000 */
[----:B------:R0:W-:Y:S01]  /*abf0*/  @!P6 STG.E.U8 desc[UR36][R6.64+0x11], R33 ;  /* 0x000011210600e986 */ /* 0x0001e2000c101124 */
[----:B------:R-:W-:Y:S05]  /*ac00*/  @P1 BRA `(.L_x_313) ;  /* 0x00000000000c1947 */ /* 0x000fea0003800000 */
[----:B------:R-:W0:Y:S02]  /*ac10*/  LDG.E.U8 R16, desc[UR36][R156.64+0x10] ;  /* 0x000010249c107981 */ /* 0x000e24000c1e1100 */
[----:B0-----:R-:W-:-:S05]  /*ac20*/  PRMT R3, R16, 0x8880, RZ ;  /* 0x0000888010037816 */ /* 0x001fca00000000ff */
[----:B------:R-:W-:-:S07]  /*ac30*/  IMAD R2, R3, R18, RZ ;  /* 0x0000001203027224 */ /* 0x000fce00078e02ff */
.L_x_313:
[----:B------:R-:W-:Y:S05]  /*ac40*/  BSYNC B1 ;  /* 0x0000000000017941 */ /* 0x000fea0003800000 */
.L_x_312:
[----:B------:R-:W-:Y:S01]  /*ac50*/  ISETP.LT.OR P4, PT, R0, 0x12, !P0 ;  /* 0x000000120000780c */ /* 0x000fe20004781670 */
[----:B0-----:R-:W-:Y:S01]  /*ac60*/  @!P1 IMAD R3, R34, R17, R2 ;  /* 0x0000001122039224 */ /* 0x001fe200078e0202 */
        /* <DEDUP_REMOVED lines=10> */
.L_x_315:
[----:B------:R-:W-:Y:S05]  /*ad10*/  BSYNC B1 ;  /* 0x0000000000017941 */ /* 0x000fea0003800000 */
.L_x_314:
[----:B------:R-:W-:Y:S01]  /*ad20*/  @!P4 IMAD R35, R35, R17, R2 ;  /* 0x000000112323c224 */ /* 0x000fe200078e0202 */
[----:B------:R-:W-:Y:S04]  /*ad30*/  BSSY B1, `(.L_x_316) ;  /* 0x0000006000017945 */ /* 0x000fe80003800000 */
[----:B------:R0:W-:Y:S01]  /*ad40*/  @!P4 STG.E.U8 desc[UR36][R8.64+0x11], R35 ;  /* 0x000011230800c986 */ /* 0x0001e2000c101124 */
[----:B------:R-:W-:Y:S05]  /*ad50*/  @P3 BRA `(.L_x_317) ;  /* 0x00000000000c3947 */ /* 0x000fea0003800000 */
[----:B------:R-:W0:Y:S02]  /*ad60*/  LDG.E.U8 R16, desc[UR36][R14.64+0x18] ;  /* 0x000018240e107981 */ /* 0x000e24000c1e1100 */
[----:B0-----:R-:W-:-:S05]  /*ad70*/  PRMT R3, R16, 0x8880, RZ ;  /* 0x0000888010037816 */ /* 0x001fca00000000ff */
[----:B------:R-:W-:-:S07]  /*ad80*/  IMAD R2, R3, R18, RZ ;  /* 0x0000001203027224 */ /* 0x000fce00078e02ff */
.L_x_317:
[----:B------:R-:W-:Y:S05]  /*ad90*/  BSYNC B1 ;  /* 0x0000000000017941 */ /* 0x000fea0003800000 */
.L_x_316:
[----:B0-----:R-:W-:Y:S01]  /*ada0*/  @!P3 IMAD R3, R36, R17, R2 ;  /* 0x000000112403b224 */ /* 0x001fe200078e0202 */
[----:B------:R-:W-:Y:S04]  /*adb0*/  BSSY B1, `(.L_x_318) ;  /* 0x0000006000017945 */ /* 0x000fe80003800000 */
[----:B------:R0:W-:Y:S01]  /*adc0*/  @!P3 STG.E.U8 desc[UR36][R6.64+0x18], R3 ;  /* 0x000018030600b986 */ /* 0x0001e2000c101124 */
[----:B------:R-:W-:Y:S05]  /*add0*/  @P5 BRA `(.L_x_319) ;  /* 0x00000000000c5947 */ /* 0x000fea0003800000 */
[----:B------:R-:W0:Y:S02]  /*ade0*/  LDG.E.U8 R16, desc[UR36][R14.64+0x19] ;  /* 0x000019240e107981 */ /* 0x000e24000c1e1100 */
[----:B0-----:R-:W-:-:S05]  /*adf0*/  PRMT R3, R16, 0x8880, RZ ;  /* 0x0000888010037816 */ /* 0x001fca00000000ff */
[----:B------:R-:W-:-:S07]  /*ae00*/  IMAD R2, R3, R18, RZ ;  /* 0x0000001203027224 */ /* 0x000fce00078e02ff */
.L_x_319:
[----:B------:R-:W-:Y:S05]  /*ae10*/  BSYNC B1 ;  /* 0x0000000000017941 */ /* 0x000fea0003800000 */
.L_x_318:
[----:B------:R-:W-:Y:S01]  /*ae20*/  @!P5 IMAD R37, R37, R17, R2 ;  /* 0x000000112525d224 */ /* 0x000fe200078e0202 */
[----:B------:R-:W-:Y:S04]  /*ae30*/  BSSY B1, `(.L_x_320) ;  /* 0x0000006000017945 */ /* 0x000fe80003800000 */
[----:B------:R0:W-:Y:S01]  /*ae40*/  @!P5 STG.E.U8 desc[UR36][R6.64+0x19], R37 ;  /* 0x000019250600d986 */ /* 0x0001e2000c101124 */
[----:B------:R-:W-:Y:S05]  /*ae50*/  @P6 BRA `(.L_x_321) ;  /* 0x00000000000c6947 */ /* 0x000fea0003800000 */
[----:B------:R-:W0:Y:S02]  /*ae60*/  LDG.E.U8 R16, desc[UR36][R156.64+0x18] ;  /* 0x000018249c107981 */ /* 0x000e24000c1e1100 */
[----:B0-----:R-:W-:-:S05]  /*ae70*/  PRMT R3, R16, 0x8880, RZ ;  /* 0x0000888010037816 */ /* 0x001fca00000000ff */
[----:B------:R-:W-:-:S07]  /*ae80*/  IMAD R2, R3, R18, RZ ;  /* 0x0000001203027224 */ /* 0x000fce00078e02ff */
.L_x_321:
[----:B------:R-:W-:Y:S05]  /*ae90*/  BSYNC B1 ;  /* 0x0000000000017941 */ /* 0x000fea0003800000 */
.L_x_320:
[----:B0-----:R-:W-:Y:S01]  /*aea0*/  @!P6 IMAD R3, R38, R17, R2 ;  /* 0x000000112603e224 */ /* 0x001fe200078e0202 */
[----:B------:R-:W-:Y:S04]  /*aeb0*/  BSSY B1, `(.L_x_322) ;  /* 0x0000006000017945 */ /* 0x000fe80003800000 */
[----:B------:R0:W-:Y:S01]  /*aec0*/  @!P6 STG.E.U8 desc[UR36][R8.64+0x18], R3 ;  /* 0x000018030800e986 */ /* 0x0001e2000c101124 */
[----:B------:R-:W-:Y:S05]  /*aed0*/  @P1 BRA `(.L_x_323) ;  /* 0x00000000000c1947 */ /* 0x000fea0003800000 */
[----:B------:R-:W0:Y:S02]  /*aee0*/  LDG.E.U8 R16, desc[UR36][R156.64+0x19] ;  /* 0x000019249c107981 */ /* 0x000e24000c1e1100 */
[----:B0-----:R-:W-:-:S05]  /*aef0*/  PRMT R3, R16, 0x8880, RZ ;  /* 0x0000888010037816 */ /* 0x001fca00000000ff */
[----:B------:R-:W-:-:S07]  /*af00*/  IMAD R2, R3, R18, RZ ;  /* 0x0000001203027224 */ /* 0x000fce00078e02ff */
.L_x_323:
[----:B------:R-:W-:Y:S05]  /*af10*/  BSYNC B1 ;  /* 0x0000000000017941 */ /* 0x000fea0003800000 */
.L_x_322:
        /* <DEDUP_REMOVED lines=12> */
.L_x_325:
[----:B------:R-:W-:Y:S05]  /*afe0*/  BSYNC B1 ;  /* 0x0000000000017941 */ /* 0x000fea0003800000 */
.L_x_324:
[----:B0-----:R-:W-:Y:S01]  /*aff0*/  @!P4 IMAD R3, R40, R17, R2 ;  /* 0x000000112803c224 */ /* 0x001fe200078e0202 */
[----:B------:R-:W-:Y:S04]  /*b000*/  BSSY B1, `(.L_x_326) ;  /* 0x0000006000017945 */ /* 0x000fe80003800000 */
[----:B------:R0:W-:Y:S01]  /*b010*/  @!P4 STG.E.U8 desc[UR36][R6.64+0x20], R3 ;  /* 0x000020030600c986 */ /* 0x0001e2000c101124 */
[----:B------:R-:W-:Y:S05]  /*b020*/  @P3 BRA `(.L_x_327) ;  /* 0x00000000000c3947 */ /* 0x000fea0003800000 */
[----:B------:R-:W0:Y:S02]  /*b030*/  LDG.E.U8 R16, desc[UR36][R14.64+0x21] ;  /* 0x000021240e107981 */ /* 0x000e24000c1e1100 */
[----:B0-----:R-:W-:-:S05]  /*b040*/  PRMT R3, R16, 0x8880, RZ ;  /* 0x0000888010037816 */ /* 0x001fca00000000ff */
[----:B------:R-:W-:-:S07]  /*b050*/  IMAD R2, R3, R18, RZ ;  /* 0x0000001203027224 */ /* 0x000fce00078e02ff */
.L_x_327:
[----:B------:R-:W-:Y:S05]  /*b060*/  BSYNC B1 ;  /* 0x0000000000017941 */ /* 0x000fea0003800000 */
.L_x_326:
[----:B------:R-:W-:Y:S01]  /*b070*/  @!P3 IMAD R41, R41, R17, R2 ;  /* 0x000000112929b224 */ /* 0x000fe200078e0202 */
[----:B------:R-:W-:Y:S04]  /*b080*/  BSSY B1, `(.L_x_328) ;  /* 0x0000006000017945 */ /* 0x000fe80003800000 */
[----:B------:R0:W-:Y:S01]  /*b090*/  @!P3 STG.E.U8 desc[UR36][R6.64+0x21], R41 ;  /* 0x000021290600b986 */ /* 0x0001e2000c101124 */
[----:B------:R-:W-:Y:S05]  /*b0a0*/  @P5 BRA `(.L_x_329) ;  /* 0x00000000000c5947 */ /* 0x000fea0003800000 */
[----:B------:R-:W0:Y:S02]  /*b0b0*/  LDG.E.U8 R16, desc[UR36][R156.64+0x20] ;  /* 0x000020249c107981 */ /* 0x000e24000c1e1100 */
[----:B0-----:R-:W-:-:S05]  /*b0c0*/  PRMT R3, R16, 0x8880, RZ ;  /* 0x0000888010037816 */ /* 0x001fca00000000ff */
[----:B------:R-:W-:-:S07]  /*b0d0*/  IMAD R2, R3, R18, RZ ;  /* 0x0000001203027224 */ /* 0x000fce00078e02ff */
.L_x_329:
[----:B------:R-:W-:Y:S05]  /*b0e0*/  BSYNC B1 ;  /* 0x0000000000017941 */ /* 0x000fea0003800000 */
.L_x_328:
[----:B0-----:R-:W-:Y:S01]  /*b0f0*/  @!P5 IMAD R3, R42, R17, R2 ;  /* 0x000000112a03d224 */ /* 0x001fe200078e0202 */
[----:B------:R-:W-:Y:S04]  /*b100*/  BSSY B1, `(.L_x_330) ;  /* 0x0000006000017945 */ /* 0x000fe80003800000 */
[----:B------:R0:W-:Y:S01]  /*b110*/  @!P5 STG.E.U8 desc[UR36][R8.64+0x20], R3 ;  /* 0x000020030800d986 */ /* 0x0001e2000c101124 */
[----:B------:R-:W-:Y:S05]  /*b120*/  @P6 BRA `(.L_x_331) ;  /* 0x00000000000c6947 */ /* 0x000fea0003800000 */
[----:B------:R-:W0:Y:S02]  /*b130*/  LDG.E.U8 R16, desc[UR36][R156.64+0x21] ;  /* 0x000021249c107981 */ /* 0x000e24000c1e1100 */
[----:B0-----:R-:W-:-:S05]  /*b140*/  PRMT R3, R16, 0x8880, RZ ;  /* 0x0000888010037816 */ /* 0x001fca00000000ff */
[----:B------:R-:W-:-:S07]  /*b150*/  IMAD R2, R3, R18, RZ ;  /* 0x0000001203027224 */ /* 0x000fce00078e02ff */
.L_x_331:
[----:B------:R-:W-:Y:S05]  /*b160*/  BSYNC B1 ;  /* 0x0000000000017941 */ /* 0x000fea0003800000 */
.L_x_330:
[----:B------:R-:W-:Y:S01]  /*b170*/  @!P6 IMAD R43, R43, R17, R2 ;  /* 0x000000112b2be224 */ /* 0x000fe200078e0202 */
[----:B------:R-:W-:Y:S04]  /*b180*/  BSSY B1, `(.L_x_332) ;  /* 0x0000006000017945 */ /* 0x000fe80003800000 */
[----:B------:R0:W-:Y:S01]  /*b190*/  @!P6 STG.E.U8 desc[UR36][R8.64+0x21], R43 ;  /* 0x0000212b0800e986 */ /* 0x0001e2000c101124 */
[----:B------:R-:W-:Y:S05]  /*b1a0*/  @P1 BRA `(.L_x_333) ;  /* 0x00000000000c1947 */ /* 0x000fea0003800000 */
[----:B------:R-:W0:Y:S02]  /*b1b0*/  LDG.E.U8 R16, desc[UR36][R14.64+0x28] ;  /* 0x000028240e107981 */ /* 0x000e24000c1e1100 */
[----:B0-----:R-:W-:-:S05]  /*b1c0*/  PRMT R3, R16, 0x8880, RZ ;  /* 0x0000888010037816 */ /* 0x001fca00000000ff */
[----:B------:R-:W-:-:S07]  /*b1d0*/  IMAD R2, R3, R18, RZ ;  /* 0x0000001203027224 */ /* 0x000fce00078e02ff */
.L_x_333:
[----:B------:R-:W-:Y:S05]  /*b1e0*/  BSYNC B1 ;  /* 0x0000000000017941 */ /* 0x000fea0003800000 */
.L_x_332:
        /* <DEDUP_REMOVED lines=12> */
.L_x_335:
[----:B------:R-:W-:Y:S05]  /*b2b0*/  BSYNC B1 ;  /* 0x0000000000017941 */ /* 0x000fea0003800000 */
.L_x_334:
[----:B------:R-:W-:Y:S01]  /*b2c0*/  @!P4 IMAD R45, R45, R17, R2 ;  /* 0x000000112d2dc224 */ /* 0x000fe200078e0202 */
[----:B------:R-:W-:Y:S04]  /*b2d0*/  BSSY B1, `(.L_x_336) ;  /* 0x0000006000017945 */ /* 0x000fe80003800000 */
[----:B------:R0:W-:Y:S01]  /*b2e0*/  @!P4 STG.E.U8 desc[UR36][R6.64+0x29], R45 ;  /* 0x0000292d0600c986 */ /* 0x0001e2000c101124 */
[----:B------:R-:W-:Y:S05]  /*b2f0*/  @P3 BRA `(.L_x_337) ;  /* 0x00000000000c3947 */ /* 0x000fea0003800000 */
[----:B------:R-:W0:Y:S02]  /*b300*/  LDG.E.U8 R16, desc[UR36][R156.64+0x28] ;  /* 0x000028249c107981 */ /* 0x000e24000c1e1100 */
[----:B0-----:R-:W-:-:S05]  /*b310*/  PRMT R3, R16, 0x8880, RZ ;  /* 0x0000888010037816 */ /* 0x001fca00000000ff */
[----:B------:R-:W-:-:S07]  /*b320*/  IMAD R2, R3, R18, RZ ;  /* 0x0000001203027224 */ /* 0x000fce00078e02ff */
.L_x_337:
[----:B------:R-:W-:Y:S05]  /*b330*/  BSYNC B1 ;  /* 0x0000000000017941 */ /* 0x000fea0003800000 */
.L_x_336:
[----:B0-----:R-:W-:Y:S01]  /*b340*/  @!P3 IMAD R3, R46, R17, R2 ;  /* 0x000000112e03b224 */ /* 0x001fe200078e0202 */
[----:B------:R-:W-:Y:S04]  /*b350*/  BSSY B1, `(.L_x_338) ;  /* 0x0000006000017945 */ /* 0x000fe80003800000 */
[----:B------:R0:W-:Y:S01]  /*b360*/  @!P3 STG.E.U8 desc[UR36][R8.64+0x28], R3 ;  /* 0x000028030800b986 */ /* 0x0001e2000c101124 */
[----:B------:R-:W-:Y:S05]  /*b370*/  @P5 BRA `(.L_x_339) ;  /* 0x00000000000c5947 */ /* 0x000fea0003800000 */
[----:B------:R-:W0:Y:S02]  /*b380*/  LDG.E.U8 R16, desc[UR36][R156.64+0x29] ;  /* 0x000029249c107981 */ /* 0x000e24000c1e1100 */
[----:B0-----:R-:W-:-:S05]  /*b390*/  PRMT R3, R16, 0x8880, RZ ;  /* 0x0000888010037816 */ /* 0x001fca00000000ff */
[----:B------:R-:W-:-:S07]  /*b3a0*/  IMAD R2, R3, R18, RZ ;  /* 0x0000001203027224 */ /* 0x000fce00078e02ff */
.L_x_339:
[----:B------:R-:W-:Y:S05]  /*b3b0*/  BSYNC B1 ;  /* 0x0000000000017941 */ /* 0x000fea0003800000 */
.L_x_338:
[----:B------:R-:W-:Y:S01]  /*b3c0*/  @!P5 IMAD R47, R47, R17, R2 ;  /* 0x000000112f2fd224 */ /* 0x000fe200078e0202 */
[----:B------:R-:W-:Y:S04]  /*b3d0*/  BSSY B1, `(.L_x_340) ;  /* 0x0000006000017945 */ /* 0x000fe80003800000 */
[----:B------:R0:W-:Y:S01]  /*b3e0*/  @!P5 STG.E.U8 desc[UR36][R8.64+0x29], R47 ;  /* 0x0000292f0800d986 */ /* 0x0001e2000c101124 */
[----:B------:R-:W-:Y:S05]  /*b3f0*/  @P6 BRA `(.L_x_341) ;  /* 0x00000000000c6947 */ /* 0x000fea0003800000 */
[----:B------:R-:W0:Y:S02]  /*b400*/  LDG.E.U8 R16, desc[UR36][R14.64+0x30] ;  /* 0x000030240e107981 */ /* 0x000e24000c1e1100 */
[----:B0-----:R-:W-:-:S05]  /*b410*/  PRMT R3, R16, 0x8880, RZ ;  /* 0x0000888010037816 */ /* 0x001fca00000000ff */
[----:B------:R-:W-:-:S07]  /*b420*/  IMAD R2, R3, R18, RZ ;  /* 0x0000001203027224 */ /* 0x000fce00078e02ff */
.L_x_341:
[----:B------:R-:W-:Y:S05]  /*b430*/  BSYNC B1 ;  /* 0x0000000000017941 */ /* 0x000fea0003800000 */
.L_x_340:
[----:B0-----:R-:W-:Y:S01]  /*b440*/  @!P6 IMAD R3, R48, R17, R2 ;  /* 0x000000113003e224 */ /* 0x001fe200078e0202 */
[----:B------:R-:W-:Y:S04]  /*b450*/  BSSY B1, `(.L_x_342) ;  /* 0x0000006000017945 */ /* 0x000fe80003800000 */
[----:B------:R0:W-:Y:S01]  /*b460*/  @!P6 STG.E.U8 desc[UR36][R6.64+0x30], R3 ;  /* 0x000030030600e986 */ /* 0x0001e2000c101124 */
[----:B------:R-:W-:Y:S05]  /*b470*/  @P1 BRA `(.L_x_343) ;  /* 0x00000000000c1947 */ /* 0x000fea0003800000 */
[----:B------:R-:W0:Y:S02]  /*b480*/  LDG.E.U8 R16, desc[UR36][R14.64+0x31] ;  /* 0x000031240e107981 */ /* 0x000e24000c1e1100 */
[----:B0-----:R-:W-:-:S05]  /*b490*/  PRMT R3, R16, 0x8880, RZ ;  /* 0x0000888010037816 */ /* 0x001fca00000000ff */
[----:B------:R-:W-:-:S07]  /*b4a0*/  IMAD R2, R3, R18, RZ ;  /* 0x0000001203027224 */ /* 0x000fce00078e02ff */
.L_x_343:
[----:B------:R-:W-:Y:S05]  /*b4b0*/  BSYNC B1 ;  /* 0x0000000000017941 */ /* 0x000fea0003800000 */
.L_x_342:
        /* <DEDUP_REMOVED lines=12> */
.L_x_345:
[----:B------:R-:W-:Y:S05]  /*b580*/  BSYNC B1 ;  /* 0x0000000000017941 */ /* 0x000fea0003800000 */
.L_x_344:
[----:B0-----:R-:W-:Y:S01]  /*b590*/  @!P4 IMAD R3, R50, R17, R2 ;  /* 0x000000113203c224 */ /* 0x001fe200078e0202 */
[----:B------:R-:W-:Y:S04]  /*b5a0*/  BSSY B1, `(.L_x_346) ;  /* 0x0000006000017945 */ /* 0x000fe80003800000 */
[----:B------:R0:W-:Y:S01]  /*b5b0*/  @!P4 STG.E.U8 desc[UR36][R8.64+0x30], R3 ;  /* 0x000030030800c986 */ /* 0x0001e2000c101124 */
[----:B------:R-:W-:Y:S05]  /*b5c0*/  @P3 BRA `(.L_x_347) ;  /* 0x00000000000c3947 */ /* 0x000fea0003800000 */
[----:B------:R-:W0:Y:S02]  /*b5d0*/  LDG.E.U8 R16, desc[UR36][R156.64+0x31] ;  /* 0x000031249c107981 */ /* 0x000e24000c1e1100 */
[----:B0-----:R-:W-:-:S05]  /*b5e0*/  PRMT R3, R16, 0x8880, RZ ;  /* 0x0000888010037816 */ /* 0x001fca00000000ff */
[----:B------:R-:W-:-:S07]  /*b5f0*/  IMAD R2, R3, R18, RZ ;  /* 0x0000001203027224 */ /* 0x000fce00078e02ff */
.L_x_347:
[----:B------:R-:W-:Y:S05]  /*b600*/  BSYNC B1 ;  /* 0x0000000000017941 */ /* 0x000fea0003800000 */
.L_x_346:
[----:B------:R-:W-:Y:S01]  /*b610*/  @!P3 IMAD R51, R51, R17, R2 ;  /* 0x000000113333b224 */ /* 0x000fe200078e0202 */
[----:B------:R-:W-:Y:S04]  /*b620*/  BSSY B1, `(.L_x_348) ;  /* 0x0000006000017945 */ /* 0x000fe80003800000 */
[----:B------:R0:W-:Y:S01]  /*b630*/  @!P3 STG.E.U8 desc[UR36][R8.64+0x31], R51 ;  /* 0x000031330800b986 */ /* 0x0001e2000c101124 */
[----:B------:R-:W-:Y:S05]  /*b640*/  @P5 BRA `(.L_x_349) ;  /* 0x00000000000c5947 */ /* 0x000fea0003800000 */
[----:B------:R-:W0:Y:S02]  /*b650*/  LDG.E.U8 R16, desc[UR36][R14.64+0x38] ;  /* 0x000038240e107981 */ /* 0x000e24000c1e1100 */
[----:B0-----:R-:W-:-:S05]  /*b660*/  PRMT R3, R16, 0x8880, RZ ;  /* 0x0000888010037816 */ /* 0x001fca00000000ff */
[----:B------:R-:W-:-:S07]  /*b670*/  IMAD R2, R3, R18, RZ ;  /* 0x0000001203027224 */ /* 0x000fce00078e02ff */
.L_x_349:
[----:B------:R-:W-:Y:S05]  /*b680*/  BSYNC B1 ;  /* 0x0000000000017941 */ /* 0x000fea0003800000 */
.L_x_348:
[----:B0-----:R-:W-:Y:S01]  /*b690*/  @!P5 IMAD R3, R52, R17, R2 ;  /* 0x000000113403d224 */ /* 0x001fe200078e0202 */
[----:B------:R-:W-:Y:S04]  /*b6a0*/  BSSY B1, `(.L_x_350) ;  /* 0x0000006000017945 */ /* 0x000fe80003800000 */
[----:B------:R0:W-:Y:S01]  /*b6b0*/  @!P5 STG.E.U8 desc[UR36][R6.64+0x38], R3 ;  /* 0x000038030600d986 */ /* 0x0001e2000c101124 */
[----:B------:R-:W-:Y:S05]  /*b6c0*/  @P6 BRA `(.L_x_351) ;  /* 0x00000000000c6947 */ /* 0x000fea0003800000 */
[----:B------:R-:W0:Y:S02]  /*b6d0*/  LDG.E.U8 R16, desc[UR36][R14.64+0x39] ;  /* 0x000039240e107981 */ /* 0x000e24000c1e1100 */
[----:B0-----:R-:W-:-:S05]  /*b6e0*/  PRMT R3, R16, 0x8880, RZ ;  /* 0x0000888010037816 */ /* 0x001fca00000000ff */
[----:B------:R-:W-:-:S07]  /*b6f0*/  IMAD R2, R3, R18, RZ ;  /* 0x0000001203027224 */ /* 0x000fce00078e02ff */
.L_x_351:
[----:B------:R-:W-:Y:S05]  /*b700*/  BSYNC B1 ;  /* 0x0000000000017941 */ /* 0x000fea0003800000 */
.L_x_350:
[----:B------:R-:W-:Y:S01]  /*b710*/  @!P6 IMAD R53, R53, R17, R2 ;  /* 0x000000113535e224 */ /* 0x000fe200078e0202 */
[----:B------:R-:W-:Y:S04]  /*b720*/  BSSY B1, `(.L_x_352) ;  /* 0x0000006000017945 */ /* 0x000fe80003800000 */
[----:B------:R0:W-:Y:S01]  /*b730*/  @!P6 STG.E.U8 desc[UR36][R6.64+0x39], R53 ;  /* 0x000039350600e986 */ /* 0x0001e2000c101124 */
[----:B------:R-:W-:Y:S05]  /*b740*/  @P1 BRA `(.L_x_353) ;  /* 0x00000000000c1947 */ /* 0x000fea0003800000 */
[----:B------:R-:W0:Y:S02]  /*b750*/  LDG.E.U8 R16, desc[UR36][R156.64+0x38] ;  /* 0x000038249c107981 */ /* 0x000e24000c1e1100 */
[----:B0-----:R-:W-:-:S05]  /*b760*/  PRMT R3, R16, 0x8880, RZ ;  /* 0x0000888010037816 */ /* 0x001fca00000000ff */
[----:B------:R-:W-:-:S07]  /*b770*/  IMAD R2, R3, R18, RZ ;  /* 0x0000001203027224 */ /* 0x000fce00078e02ff */
.L_x_353:
[----:B------:R-:W-:Y:S05]  /*b780*/  BSYNC B1 ;  /* 0x0000000000017941 */ /* 0x000fea0003800000 */
.L_x_352:
        /* <DEDUP_REMOVED lines=12> */
.L_x_355:
[----:B------:R-:W-:Y:S05]  /*b850*/  BSYNC B1 ;  /* 0x0000000000017941 */ /* 0x000fea0003800000 */
.L_x_354:
[----:B------:R-:W-:Y:S01]  /*b860*/  @!P4 IMAD R55, R55, R17, R2 ;  /* 0x000000113737c224 */ /* 0x000fe200078e0202 */
[----:B------:R-:W-:Y:S04]  /*b870*/  BSSY B1, `(.L_x_356) ;  /* 0x0000006000017945 */ /* 0x000fe80003800000 */
[----:B------:R0:W-:Y:S01]  /*b880*/  @!P4 STG.E.U8 desc[UR36][R8.64+0x39], R55 ;  /* 0x000039370800c986 */ /* 0x0001e2000c101124 */
[----:B------:R-:W-:Y:S05]  /*b890*/  @P3 BRA `(.L_x_357) ;  /* 0x00000000000c3947 */ /* 0x000fea0003800000 */
[----:B------:R-:W0:Y:S02]  /*b8a0*/  LDG.E.U8 R16, desc[UR36][R14.64+0x40] ;  /* 0x000040240e107981 */ /* 0x000e24000c1e1100 */
[----:B0-----:R-:W-:-:S05]  /*b8b0*/  PRMT R3, R16, 0x8880, RZ ;  /* 0x0000888010037816 */ /* 0x001fca00000000ff */
[----:B------:R-:W-:-:S07]  /*b8c0*/  IMAD R2, R3, R18, RZ ;  /* 0x0000001203027224 */ /* 0x000fce00078e02ff */
.L_x_357:
[----:B------:R-:W-:Y:S05]  /*b8d0*/  BSYNC B1 ;  /* 0x0000000000017941 */ /* 0x000fea0003800000 */
.L_x_356:
[----:B0-----:R-:W-:Y:S01]  /*b8e0*/  @!P3 IMAD R3, R56, R17, R2 ;  /* 0x000000113803b224 */ /* 0x001fe200078e0202 */
[----:B------:R-:W-:Y:S04]  /*b8f0*/  BSSY B1, `(.L_x_358) ;  /* 0x0000006000017945 */ /* 0x000fe80003800000 */
[----:B------:R0:W-:Y:S01]  /*b900*/  @!P3 STG.E.U8 desc[UR36][R6.64+0x40], R3 ;  /* 0x000040030600b986 */ /* 0x0001e2000c101124 */
[----:B------:R-:W-:Y:S05]  /*b910*/  @P5 BRA `(.L_x_359) ;  /* 0x00000000000c5947 */ /* 0x000fea0003800000 */
[----:B------:R-:W0:Y:S02]  /*b920*/  LDG.E.U8 R16, desc[UR36][R14.64+0x41] ;  /* 0x000041240e107981 */ /* 0x000e24000c1e1100 */
[----:B0-----:R-:W-:-:S05]  /*b930*/  PRMT R3, R16, 0x8880, RZ ;  /* 0x0000888010037816 */ /* 0x001fca00000000ff */
[----:B------:R-:W-:-:S07]  /*b940*/  IMAD R2, R3, R18, RZ ;  /* 0x0000001203027224 */ /* 0x000fce00078e02ff */
.L_x_359:
[----:B------:R-:W-:Y:S05]  /*b950*/  BSYNC B1 ;  /* 0x0000000000017941 */ /* 0x000fea0003800000 */
.L_x_358:
[----:B------:R-:W-:Y:S01]  /*b960*/  @!P5 IMAD R57, R57, R17, R2 ;  /* 0x000000113939d224 */ /* 0x000fe200078e0202 */
[----:B------:R-:W-:Y:S04]  /*b970*/  BSSY B1, `(.L_x_360) ;  /* 0x0000006000017945 */ /* 0x000fe80003800000 */
[----:B------:R0:W-:Y:S01]  /*b980*/  @!P5 STG.E.U8 desc[UR36][R6.64+0x41], R57 ;  /* 0x000041390600d986 */ /* 0x0001e2000c101124 */
[----:B------:R-:W-:Y:S05]  /*b990*/  @P6 BRA `(.L_x_361) ;  /* 0x00000000000c6947 */ /* 0x000fea0003800000 */
[----:B------:R-:W0:Y:S02]  /*b9a0*/  LDG.E.U8 R16, desc[UR36][R156.64+0x40] ;  /* 0x000040249c107981 */ /* 0x000e24000c1e1100 */
[----:B0-----:R-:W-:-:S05]  /*b9b0*/  PRMT R3, R16, 0x8880, RZ ;  /* 0x0000888010037816 */ /* 0x001fca00000000ff */
[----:B------:R-:W-:-:S07]  /*b9c0*/  IMAD R2, R3, R18, RZ ;  /* 0x0000001203027224 */ /* 0x000fce00078e02ff */
.L_x_361:
[----:B------:R-:W-:Y:S05]  /*b9d0*/  BSYNC B1 ;  /* 0x0000000000017941 */ /* 0x000fea0003800000 */
.L_x_360:
[----:B0-----:R-:W-:Y:S01]  /*b9e0*/  @!P6 IMAD R3, R58, R17, R2 ;  /* 0x000000113a03e224 */ /* 0x001fe200078e0202 */
[----:B------:R-:W-:Y:S04]  /*b9f0*/  BSSY B1, `(.L_x_362) ;  /* 0x0000006000017945 */ /* 0x000fe80003800000 */
[----:B------:R0:W-:Y:S01]  /*ba00*/  @!P6 STG.E.U8 desc[UR36][R8.64+0x40], R3 ;  /* 0x000040030800e986 */ /* 0x0001e2000c101124 */
[----:B------:R-:W-:Y:S05]  /*ba10*/  @P1 BRA `(.L_x_363) ;  /* 0x00000000000c1947 */ /* 0x000fea0003800000 */
[----:B------:R-:W0:Y:S02]  /*ba20*/  LDG.E.U8 R16, desc[UR36][R156.64+0x41] ;  /* 0x000041249c107981 */ /* 0x000e24000c1e1100 */
[----:B0-----:R-:W-:-:S05]  /*ba30*/  PRMT R3, R16, 0x8880, RZ ;  /* 0x0000888010037816 */ /* 0x001fca00000000ff */
[----:B------:R-:W-:-:S07]  /*ba40*/  IMAD R2, R3, R18, RZ ;  /* 0x0000001203027224 */ /* 0x000fce00078e02ff */
.L_x_363:
[----:B------:R-:W-:Y:S05]  /*ba50*/  BSYNC B1 ;  /* 0x0000000000017941 */ /* 0x000fea0003800000 */
.L_x_362:
        /* <DEDUP_REMOVED lines=12> */
.L_x_365:
[----:B------:R-:W-:Y:S05]  /*bb20*/  BSYNC B1 ;  /* 0x0000000000017941 */ /* 0x000fea0003800000 */
.L_x_364:
[----:B0-----:R-:W-:Y:S01]  /*bb30*/  @!P4 IMAD R3, R60, R17, R2 ;  /* 0x000000113c03c224 */ /* 0x001fe200078e0202 */
[----:B------:R-:W-:Y:S04]  /*bb40*/  BSSY B1, `(.L_x_366) ;  /* 0x0000006000017945 */ /* 0x000fe80003800000 */
[----:B------:R0:W-:Y:S01]  /*bb50*/  @!P4 STG.E.U8 desc[UR36][R6.64+0x48], R3 ;  /* 0x000048030600c986 */ /* 0x0001e2000c101124 */
[----:B------:R-:W-:Y:S05]  /*bb60*/  @P3 BRA `(.L_x_367) ;  /* 0x00000000000c3947 */ /* 0x000fea0003800000 */
[----:B------:R-:W0:Y:S02]  /*bb70*/  LDG.E.U8 R16, desc[UR36][R14.64+0x49] ;  /* 0x000049240e107981 */ /* 0x000e24000c1e1100 */
[----:B0-----:R-:W-:-:S05]  /*bb80*/  PRMT R3, R16, 0x8880, RZ ;  /* 0x0000888010037816 */ /* 0x001fca00000000ff */
[----:B------:R-:W-:-:S07]  /*bb90*/  IMAD R2, R3, R18, RZ ;  /* 0x0000001203027224 */ /* 0x000fce00078e02ff */
.L_x_367:
[----:B------:R-:W-:Y:S05]  /*bba0*/  BSYNC B1 ;  /* 0x0000000000017941 */ /* 0x000fea0003800000 */
.L_x_366:
[----:B------:R-:W-:Y:S01]  /*bbb0*/  @!P3 IMAD R61, R61, R17, R2 ;  /* 0x000000113d3db224 */ /* 0x000fe200078e0202 */
[----:B------:R-:W-:Y:S04]  /*bbc0*/  BSSY B1, `(.L_x_368) ;  /* 0x0000006000017945 */ /* 0x000fe80003800000 */
[----:B------:R0:W-:Y:S01]  /*bbd0*/  @!P3 STG.E.U8 desc[UR36][R6.64+0x49], R61 ;  /* 0x0000493d0600b986 */ /* 0x0001e2000c101124 */
[----:B------:R-:W-:Y:S05]  /*bbe0*/  @P5 BRA `(.L_x_369) ;  /* 0x00000000000c5947 */ /* 0x000fea0003800000 */
[----:B------:R-:W0:Y:S02]  /*bbf0*/  LDG.E.U8 R16, desc[UR36][R156.64+0x48] ;  /* 0x000048249c107981 */ /* 0x000e24000c1e1100 */
[----:B0-----:R-:W-:-:S05]  /*bc00*/  PRMT R3, R16, 0x8880, RZ ;  /* 0x0000888010037816 */ /* 0x001fca00000000ff */
[----:B------:R-:W-:-:S07]  /*bc10*/  IMAD R2, R3, R18, RZ ;  /* 0x0000001203027224 */ /* 0x000fce00078e02ff */
.L_x_369:
[----:B------:R-:W-:Y:S05]  /*bc20*/  BSYNC B1 ;  /* 0x0000000000017941 */ /* 0x000fea0003800000 */
.L_x_368:
[----:B0-----:R-:W-:Y:S01]  /*bc30*/  @!P5 IMAD R3, R62, R17, R2 ;  /* 0x000000113e03d224 */ /* 0x001fe200078e0202 */
[----:B------:R-:W-:Y:S04]  /*bc40*/  BSSY B1, `(.L_x_370) ;  /* 0x0000006000017945 */ /* 0x000fe80003800000 */
[----:B------:R0:W-:Y:S01]  /*bc50*/  @!P5 STG.E.U8 desc[UR36][R8.64+0x48], R3 ;  /* 0x000048030800d986 */ /* 0x0001e2000c101124 */
[----:B------:R-:W-:Y:S05]  /*bc60*/  @P6 BRA `(.L_x_371) ;  /* 0x00000000000c6947 */ /* 0x000fea0003800000 */
[----:B------:R-:W0:Y:S02]  /*bc70*/  LDG.E.U8 R16, desc[UR36][R156.64+0x49] ;  /* 0x000049249c107981 */ /* 0x000e24000c1e1100 */
[----:B0-----:R-:W-:-:S05]  /*bc80*/  PRMT R3, R16, 0x8880, RZ ;  /* 0x0000888010037816 */ /* 0x001fca00000000ff */
[----:B------:R-:W-:-:S07]  /*bc90*/  IMAD R2, R3, R18, RZ ;  /* 0x0000001203027224 */ /* 0x000fce00078e02ff */
.L_x_371:
[----:B------:R-:W-:Y:S05]  /*bca0*/  BSYNC B1 ;  /* 0x0000000000017941 */ /* 0x000fea0003800000 */
.L_x_370:
[----:B------:R-:W-:Y:S01]  /*bcb0*/  @!P6 IMAD R63, R63, R17, R2 ;  /* 0x000000113f3fe224 */ /* 0x000fe200078e0202 */
[----:B------:R-:W-:Y:S04]  /*bcc0*/  BSSY B1, `(.L_x_372) ;  /* 0x0000006000017945 */ /* 0x000fe80003800000 */
[----:B------:R0:W-:Y:S01]  /*bcd0*/  @!P6 STG.E.U8 desc[UR36][R8.64+0x49], R63 ;  /* 0x0000493f0800e986 */ /* 0x0001e2000c101124 */
[----:B------:R-:W-:Y:S05]  /*bce0*/  @P1 BRA `(.L_x_373) ;  /* 0x00000000000c1947 */ /* 0x000fea0003800000 */
[----:B------:R-:W0:Y:S02]  /*bcf0*/  LDG.E.U8 R16, desc[UR36][R14.64+0x50] ;  /* 0x000050240e107981 */ /* 0x000e24000c1e1100 */
[----:B0-----:R-:W-:-:S05]  /*bd00*/  PRMT R3, R16, 0x8880, RZ ;  /* 0x0000888010037816 */ /* 0x001fca00000000ff */
[----:B------:R-:W-:-:S07]  /*bd10*/  IMAD R2, R3, R18, RZ ;  /* 0x0000001203027224 */ /* 0x000fce00078e02ff */
.L_x_373:
[----:B------:R-:W-:Y:S05]  /*bd20*/  BSYNC B1 ;  /* 0x0000000000017941 */ /* 0x000fea0003800000 */
.L_x_372:
        /* <DEDUP_REMOVED lines=12> */
.L_x_375:
[----:B------:R-:W-:Y:S05]  /*bdf0*/  BSYNC B1 ;  /* 0x0000000000017941 */ /* 0x000fea0003800000 */
.L_x_374:
[----:B------:R-:W-:Y:S01]  /*be00*/  @!P4 IMAD R65, R65, R17, R2 ;  /* 0x000000114141c224 */ /* 0x000fe200078e0202 */
[----:B------:R-:W-:Y:S04]  /*be10*/  BSSY B1, `(.L_x_376) ;  /* 0x0000006000017945 */ /* 0x000fe80003800000 */
[----:B------:R0:W-:Y:S01]  /*be20*/  @!P4 STG.E.U8 desc[UR36][R6.64+0x51], R65 ;  /* 0x000051410600c986 */ /* 0x0001e2000c101124 */
[----:B------:R-:W-:Y:S05]  /*be30*/  @P3 BRA `(.L_x_377) ;  /* 0x00000000000c3947 */ /* 0x000fea0003800000 */
[----:B------:R-:W0:Y:S02]  /*be40*/  LDG.E.U8 R16, desc[UR36][R156.64+0x50] ;  /* 0x000050249c107981 */ /* 0x000e24000c1e1100 */
[----:B0-----:R-:W-:-:S05]  /*be50*/  PRMT R3, R16, 0x8880, RZ ;  /* 0x0000888010037816 */ /* 0x001fca00000000ff */
[----:B------:R-:W-:-:S07]  /*be60*/  IMAD R2, R3, R18, RZ ;  /* 0x0000001203027224 */ /* 0x000fce00078e02ff */
.L_x_377:
[----:B------:R-:W-:Y:S05]  /*be70*/  BSYNC B1 ;  /* 0x0000000000017941 */ /* 0x000fea0003800000 */
.L_x_376:
[----:B0-----:R-:W-:Y:S01]  /*be80*/  @!P3 IMAD R3, R66, R17, R2 ;  /* 0x000000114203b224 */ /* 0x001fe200078e0202 */
[----:B------:R-:W-:Y:S04]  /*be90*/  BSSY B1, `(.L_x_378) ;  /* 0x0000006000017945 */ /* 0x000fe80003800000 */
[----:B------:R0:W-:Y:S01]  /*bea0*/  @!P3 STG.E.U8 desc[UR36][R8.64+0x50], R3 ;  /* 0x000050030800b986 */ /* 0x0001e2000c101124 */
[----:B------:R-:W-:Y:S05]  /*beb0*/  @P5 BRA `(.L_x_379) ;  /* 0x00000000000c5947 */ /* 0x000fea0003800000 */
[----:B------:R-:W0:Y:S02]  /*bec0*/  LDG.E.U8 R16, desc[UR36][R156.64+0x51] ;  /* 0x000051249c107981 */ /* 0x000e24000c1e1100 */
[----:B0-----:R-:W-:-:S05]  /*bed0*/  PRMT R3, R16, 0x8880, RZ ;  /* 0x0000888010037816 */ /* 0x001fca00000000ff */
[----:B------:R-:W-:-:S07]  /*bee0*/  IMAD R2, R3, R18, RZ ;  /* 0x0000001203027224 */ /* 0x000fce00078e02ff */
.L_x_379:
[----:B------:R-:W-:Y:S05]  /*bef0*/  BSYNC B1 ;  /* 0x0000000000017941 */ /* 0x000fea0003800000 */
.L_x_378:
[----:B------:R-:W-:Y:S01]  /*bf00*/  @!P5 IMAD R67, R67, R17, R2 ;  /* 0x000000114343d224 */ /* 0x000fe200078e0202 */
[----:B------:R-:W-:Y:S04]  /*bf10*/  BSSY B1, `(.L_x_380) ;  /* 0x0000006000017945 */ /* 0x000fe80003800000 */
[----:B------:R0:W-:Y:S01]  /*bf20*/  @!P5 STG.E.U8 desc[UR36][R8.64+0x51], R67 ;  /* 0x000051430800d986 */ /* 0x0001e2000c101124 */
[----:B------:R-:W-:Y:S05]  /*bf30*/  @P6 BRA `(.L_x_381) ;  /* 0x00000000000c6947 */ /* 0x000fea0003800000 */
[----:B------:R-:W0:Y:S02]  /*bf40*/  LDG.E.U8 R16, desc[UR36][R14.64+0x58] ;  /* 0x000058240e107981 */ /* 0x000e24000c1e1100 */
[----:B0-----:R-:W-:-:S05]  /*bf50*/  PRMT R3, R16, 0x8880, RZ ;  /* 0x0000888010037816 */ /* 0x001fca00000000ff */
[----:B------:R-:W-:-:S07]  /*bf60*/  IMAD R2, R3, R18, RZ ;  /* 0x0000001203027224 */ /* 0x000fce00078e02ff */
.L_x_381:
[----:B------:R-:W-:Y:S05]  /*bf70*/  BSYNC B1 ;  /* 0x0000000000017941 */ /* 0x000fea0003800000 */
.L_x_380:
[----:B0-----:R-:W-:Y:S01]  /*bf80*/  @!P6 IMAD R3, R68, R17, R2 ;  /* 0x000000114403e224 */ /* 0x001fe200078e0202 */
[----:B------:R-:W-:Y:S04]  /*bf90*/  BSSY B1, `(.L_x_382) ;  /* 0x0000006000017945 */ /* 0x000fe80003800000 */
[----:B------:R0:W-:Y:S01]  /*bfa0*/  @!P6 STG.E.U8 desc[UR36][R6.64+0x58], R3 ;  /* 0x000058030600e986 */ /* 0x0001e2000c101124 */
[----:B------:R-:W-:Y:S05]  /*bfb0*/  @P1 BRA `(.L_x_383) ;  /* 0x00000000000c1947 */ /* 0x000fea0003800000 */
[----:B------:R-:W0:Y:S02]  /*bfc0*/  LDG.E.U8 R16, desc[UR36][R14.64+0x59] ;  /* 0x000059240e107981 */ /* 0x000e24000c1e1100 */
[----:B0-----:R-:W-:-:S05]  /*bfd0*/  PRMT R3, R16, 0x8880, RZ ;  /* 0x0000888010037816 */ /* 0x001fca00000000ff */
[----:B------:R-:W-:-:S07]  /*bfe0*/  IMAD R2, R3, R18, RZ ;  /* 0x0000001203027224 */ /* 0x000fce00078e02ff */
.L_x_383:
[----:B------:R-:W-:Y:S05]  /*bff0*/  BSYNC B1 ;  /* 0x0000000000017941 */ /* 0x000fea0003800000 */
.L_x_382:
        /* <DEDUP_REMOVED lines=12> */
.L_x_385:
[----:B------:R-:W-:Y:S05]  /*c0c0*/  BSYNC B1 ;  /* 0x0000000000017941 */ /* 0x000fea0003800000 */
.L_x_384:
[----:B0-----:R-:W-:Y:S01]  /*c0d0*/  @!P4 IMAD R3, R70, R17, R2 ;  /* 0x000000114603c224 */ /* 0x001fe200078e0202 */
[----:B------:R-:W-:Y:S04]  /*c0e0*/  BSSY B1, `(.L_x_386) ;  /* 0x0000006000017945 */ /* 0x000fe80003800000 */
[----:B------:R0:W-:Y:S01]  /*c0f0*/  @!P4 STG.E.U8 desc[UR36][R8.64+0x58], R3 ;  /* 0x000058030800c986 */ /* 0x0001e2000c101124 */
[----:B------:R-:W-:Y:S05]  /*c100*/  @P3 BRA `(.L_x_387) ;  /* 0x00000000000c3947 */ /* 0x000fea0003800000 */
[----:B------:R-:W0:Y:S02]  /*c110*/  LDG.E.U8 R16, desc[UR36][R156.64+0x59] ;  /* 0x000059249c107981 */ /* 0x000e24000c1e1100 */
[----:B0-----:R-:W-:-:S05]  /*c120*/  PRMT R3, R16, 0x8880, RZ ;  /* 0x0000888010037816 */ /* 0x001fca00000000ff */
[----:B------:R-:W-:-:S07]  /*c130*/  IMAD R2, R3, R18, RZ ;  /* 0x0000001203027224 */ /* 0x000fce00078e02ff */
.L_x_387:
[----:B------:R-:W-:Y:S05]  /*c140*/  BSYNC B1 ;  /* 0x0000000000017941 */ /* 0x000fea0003800000 */
.L_x_386:
[----:B------:R-:W-:Y:S01]  /*c150*/  @!P3 IMAD R71, R71, R17, R2 ;  /* 0x000000114747b224 */ /* 0x000fe200078e0202 */
[----:B------:R-:W-:Y:S04]  /*c160*/  BSSY B1, `(.L_x_388) ;  /* 0x0000006000017945 */ /* 0x000fe80003800000 */
[----:B------:R0:W-:Y:S01]  /*c170*/  @!P3 STG.E.U8 desc[UR36][R8.64+0x59], R71 ;  /* 0x000059470800b986 */ /* 0x0001e2000c101124 */
[----:B------:R-:W-:Y:S05]  /*c180*/  @P5 BRA `(.L_x_389) ;  /* 0x00000000000c5947 */ /* 0x000fea0003800000 */
[----:B------:R-:W0:Y:S02]  /*c190*/  LDG.E.U8 R16, desc[UR36][R14.64+0x60] ;  /* 0x000060240e107981 */ /* 0x000e24000c1e1100 */
[----:B0-----:R-:W-:-:S05]  /*c1a0*/  PRMT R3, R16, 0x8880, RZ ;  /* 0x0000888010037816 */ /* 0x001fca00000000ff */
[----:B------:R-:W-:-:S07]  /*c1b0*/  IMAD R2, R3, R18, RZ ;  /* 0x0000001203027224 */ /* 0x000fce00078e02ff */
.L_x_389:
[----:B------:R-:W-:Y:S05]  /*c1c0*/  BSYNC B1 ;  /* 0x0000000000017941 */ /* 0x000fea0003800000 */
.L_x_388:
[----:B0-----:R-:W-:Y:S01]  /*c1d0*/  @!P5 IMAD R3, R72, R17, R2 ;  /* 0x000000114803d224 */ /* 0x001fe200078e0202 */
[----:B------:R-:W-:Y:S04]  /*c1e0*/  BSSY B1, `(.L_x_390) ;  /* 0x0000006000017945 */ /* 0x000fe80003800000 */
[----:B------:R0:W-:Y:S01]  /*c1f0*/  @!P5 STG.E.U8 desc[UR36][R6.64+0x60], R3 ;  /* 0x000060030600d986 */ /* 0x0001e2000c101124 */
[----:B------:R-:W-:Y:S05]  /*c200*/  @P6 BRA `(.L_x_391) ;  /* 0x00000000000c6947 */ /* 0x000fea0003800000 */
[----:B------:R-:W0:Y:S02]  /*c210*/  LDG.E.U8 R16, desc[UR36][R14.64+0x61] ;  /* 0x000061240e107981 */ /* 0x000e24000c1e1100 */
[----:B0-----:R-:W-:-:S05]  /*c220*/  PRMT R3, R16, 0x8880, RZ ;  /* 0x0000888010037816 */ /* 0x001fca00000000ff */
[----:B------:R-:W-:-:S07]  /*c230*/  IMAD R2, R3, R18, RZ ;  /* 0x0000001203027224 */ /* 0x000fce00078e02ff */
.L_x_391:
[----:B------:R-:W-:Y:S05]  /*c240*/  BSYNC B1 ;  /* 0x0000000000017941 */ /* 0x000fea0003800000 */
.L_x_390:
[----:B------:R-:W-:Y:S01]  /*c250*/  @!P6 IMAD R73, R73, R17, R2 ;  /* 0x000000114949e224 */ /* 0x000fe200078e0202 */
[----:B------:R-:W-:Y:S04]  /*c260*/  BSSY B1, `(.L_x_392) ;  /* 0x0000006000017945 */ /* 0x000fe80003800000 */
[----:B------:R0:W-:Y:S01]  /*c270*/  @!P6 STG.E.U8 desc[UR36][R6.64+0x61], R73 ;  /* 0x000061490600e986 */ /* 0x0001e2000c101124 */
[----:B------:R-:W-:Y:S05]  /*c280*/  @P1 BRA `(.L_x_393) ;  /* 0x00000000000c1947 */ /* 0x000fea0003800000 */
[----:B------:R-:W0:Y:S02]  /*c290*/  LDG.E.U8 R16, desc[UR36][R156.64+0x60] ;  /* 0x000060249c107981 */ /* 0x000e24000c1e1100 */
[----:B0-----:R-:W-:-:S05]  /*c2a0*/  PRMT R3, R16, 0x8880, RZ ;  /* 0x0000888010037816 */ /* 0x001fca00000000ff */
[----:B------:R-:W-:-:S07]  /*c2b0*/  IMAD R2, R3, R18, RZ ;  /* 0x0000001203027224 */ /* 0x000fce00078e02ff */
.L_x_393:
[----:B------:R-:W-:Y:S05]  /*c2c0*/  BSYNC B1 ;  /* 0x0000000000017941 */ /* 0x000fea0003800000 */
.L_x_392:
        /* <DEDUP_REMOVED lines=12> */
.L_x_395:
[----:B------:R-:W-:Y:S05]  /*c390*/  BSYNC B1 ;  /* 0x0000000000017941 */ /* 0x000fea0003800000 */
.L_x_394:
[----:B------:R-:W-:Y:S01]  /*c3a0*/  @!P4 IMAD R75, R75, R17, R2 ;  /* 0x000000114b4bc224 */ /* 0x000fe200078e0202 */
[----:B------:R-:W-:Y:S04]  /*c3b0*/  BSSY B1, `(.L_x_396) ;  /* 0x0000006000017945 */ /* 0x000fe80003800000 */
[----:B------:R0:W-:Y:S01]  /*c3c0*/  @!P4 STG.E.U8 desc[UR36][R8.64+0x61], R75 ;  /* 0x0000614b0800c986 */ /* 0x0001e2000c101124 */
[----:B------:R-:W-:Y:S05]  /*c3d0*/  @P3 BRA `(.L_x_397) ;  /* 0x00000000000c3947 */ /* 0x000fea0003800000 */
[----:B------:R-:W0:Y:S02]  /*c3e0*/  LDG.E.U8 R16, desc[UR36][R14.64+0x68] ;  /* 0x000068240e107981 */ /* 0x000e24000c1e1100 */
[----:B0-----:R-:W-:-:S05]  /*c3f0*/  PRMT R3, R16, 0x8880, RZ ;  /* 0x0000888010037816 */ /* 0x001fca00000000ff */
[----:B------:R-:W-:-:S07]  /*c400*/  IMAD R2, R3, R18, RZ ;  /* 0x0000001203027224 */ /* 0x000fce00078e02ff */
.L_x_397:
[----:B------:R-:W-:Y:S05]  /*c410*/  BSYNC B1 ;  /* 0x0000000000017941 */ /* 0x000fea0003800000 */
.L_x_396:
[----:B0-----:R-:W-:Y:S01]  /*c420*/  @!P3 IMAD R3, R76, R17, R2 ;  /* 0x000000114c03b224 */ /* 0x001fe200078e0202 */
[----:B------:R-:W-:Y:S04]  /*c430*/  BSSY B1, `(.L_x_398) ;  /* 0x0000006000017945 */ /* 0x000fe80003800000 */
[----:B------:R0:W-:Y:S01]  /*c440*/  @!P3 STG.E.U8 desc[UR36][R6.64+0x68], R3 ;  /* 0x000068030600b986 */ /* 0x0001e2000c101124 */
[----:B------:R-:W-:Y:S05]  /*c450*/  @P5 BRA `(.L_x_399) ;  /* 0x00000000000c5947 */ /* 0x000fea0003800000 */
[----:B------:R-:W0:Y:S02]  /*c460*/  LDG.E.U8 R16, desc[UR36][R14.64+0x69] ;  /* 0x000069240e107981 */ /* 0x000e24000c1e1100 */
[----:B0-----:R-:W-:-:S05]  /*c470*/  PRMT R3, R16, 0x8880, RZ ;  /* 0x0000888010037816 */ /* 0x001fca00000000ff */
[----:B------:R-:W-:-:S07]  /*c480*/  IMAD R2, R3, R18, RZ ;  /* 0x0000001203027224 */ /* 0x000fce00078e02ff */
.L_x_399:
[----:B------:R-:W-:Y:S05]  /*c490*/  BSYNC B1 ;  /* 0x0000000000017941 */ /* 0x000fea0003800000 */
.L_x_398:
[----:B------:R-:W-:Y:S01]  /*c4a0*/  @!P5 IMAD R77, R77, R17, R2 ;  /* 0x000000114d4dd224 */ /* 0x000fe200078e0202 */
[----:B------:R-:W-:Y:S04]  /*c4b0*/  BSSY B1, `(.L_x_400) ;  /* 0x0000006000017945 */ /* 0x000fe80003800000 */
[----:B------:R0:W-:Y:S01]  /*c4c0*/  @!P5 STG.E.U8 desc[UR36][R6.64+0x69], R77 ;  /* 0x0000694d0600d986 */ /* 0x0001e2000c101124 */
[----:B------:R-:W-:Y:S05]  /*c4d0*/  @P6 BRA `(.L_x_401) ;  /* 0x00000000000c6947 */ /* 0x000fea0003800000 */
[----:B------:R-:W0:Y:S02]  /*c4e0*/  LDG.E.U8 R16, desc[UR36][R156.64+0x68] ;  /* 0x000068249c107981 */ /* 0x000e24000c1e1100 */
[----:B0-----:R-:W-:-:S05]  /*c4f0*/  PRMT R3, R16, 0x8880, RZ ;  /* 0x0000888010037816 */ /* 0x001fca00000000ff */
[----:B------:R-:W-:-:S07]  /*c500*/  IMAD R2, R3, R18, RZ ;  /* 0x0000001203027224 */ /* 0x000fce00078e02ff */
.L_x_401:
[----:B------:R-:W-:Y:S05]  /*c510*/  BSYNC B1 ;  /* 0x0000000000017941 */ /* 0x000fea0003800000 */
.L_x_400:
[----:B0-----:R-:W-:Y:S01]  /*c520*/  @!P6 IMAD R3, R78, R17, R2 ;  /* 0x000000114e03e224 */ /* 0x001fe200078e0202 */
[----:B------:R-:W-:Y:S04]  /*c530*/  BSSY B1, `(.L_x_402) ;  /* 0x0000006000017945 */ /* 0x000fe80003800000 */
[----:B------:R0:W-:Y:S01]  /*c540*/  @!P6 STG.E.U8 desc[UR36][R8.64+0x68], R3 ;  /* 0x000068030800e986 */ /* 0x0001e2000c101124 */
[----:B------:R-:W-:Y:S05]  /*c550*/  @P1 BRA `(.L_x_403) ;  /* 0x00000000000c1947 */ /* 0x000fea0003800000 */
[----:B------:R-:W0:Y:S02]  /*c560*/  LDG.E.U8 R16, desc[UR36][R156.64+0x69] ;  /* 0x000069249c107981 */ /* 0x000e24000c1e1100 */
[----:B0-----:R-:W-:-:S05]  /*c570*/  PRMT R3, R16, 0x8880, RZ ;  /* 0x0000888010037816 */ /* 0x001fca00000000ff */
[----:B------:R-:W-:-:S07]  /*c580*/  IMAD R2, R3, R18, RZ ;  /* 0x0000001203027224 */ /* 0x000fce00078e02ff */
.L_x_403:
[----:B------:R-:W-:Y:S05]  /*c590*/  BSYNC B1 ;  /* 0x0000000000017941 */ /* 0x000fea0003800000 */
.L_x_402:
        /* <DEDUP_REMOVED lines=12> */
.L_x_405:
[----:B------:R-:W-:Y:S05]  /*c660*/  BSYNC B1 ;  /* 0x0000000000017941 */ /* 0x000fea0003800000 */
.L_x_404:
[----:B0-----:R-:W-:Y:S01]  /*c670*/  @!P4 IMAD R3, R80, R17, R2 ;  /* 0x000000115003c224 */ /* 0x001fe200078e0202 */
[----:B------:R-:W-:Y:S04]  /*c680*/  BSSY B1, `(.L_x_406) ;  /* 0x0000006000017945 */ /* 0x000fe80003800000 */
[----:B------:R0:W-:Y:S01]  /*c690*/  @!P4 STG.E.U8 desc[UR36][R6.64+0x70], R3 ;  /* 0x000070030600c986 */ /* 0x0001e2000c101124 */
[----:B------:R-:W-:Y:S05]  /*c6a0*/  @P3 BRA `(.L_x_407) ;  /* 0x00000000000c3947 */ /* 0x000fea0003800000 */
[----:B------:R-:W0:Y:S02]  /*c6b0*/  LDG.E.U8 R16, desc[UR36][R14.64+0x71] ;  /* 0x000071240e107981 */ /* 0x000e24000c1e1100 */
[----:B0-----:R-:W-:-:S05]  /*c6c0*/  PRMT R3, R16, 0x8880, RZ ;  /* 0x0000888010037816 */ /* 0x001fca00000000ff */
[----:B------:R-:W-:-:S07]  /*c6d0*/  IMAD R2, R3, R18, RZ ;  /* 0x0000001203027224 */ /* 0x000fce00078e02ff */
.L_x_407:
[----:B------:R-:W-:Y:S05]  /*c6e0*/  BSYNC B1 ;  /* 0x0000000000017941 */ /* 0x000fea0003800000 */
.L_x_406:
[----:B------:R-:W-:Y:S01]  /*c6f0*/  @!P3 IMAD R81, R81, R17, R2 ;  /* 0x000000115151b224 */ /* 0x000fe200078e0202 */
[----:B------:R-:W-:Y:S04]  /*c700*/  BSSY B1, `(.L_x_408) ;  /* 0x0000006000017945 */ /* 0x000fe80003800000 */
[----:B------:R0:W-:Y:S01]  /*c710*/  @!P3 STG.E.U8 desc[UR36][R6.64+0x71], R81 ;  /* 0x000071510600b986 */ /* 0x0001e2000c101124 */
[----:B------:R-:W-:Y:S05]  /*c720*/  @P5 BRA `(.L_x_409) ;  /* 0x00000000000c5947 */ /* 0x000fea0003800000 */
[----:B------:R-:W0:Y:S02]  /*c730*/  LDG.E.U8 R16, desc[UR36][R156.64+0x70] ;  /* 0x000070249c107981 */ /* 0x000e24000c1e1100 */
[----:B0-----:R-:W-:-:S05]  /*c740*/  PRMT R3, R16, 0x8880, RZ ;  /* 0x0000888010037816 */ /* 0x001fca00000000ff */
[----:B------:R-:W-:-:S07]  /*c750*/  IMAD R2, R3, R18, RZ ;  /* 0x0000001203027224 */ /* 0x000fce00078e02ff */
.L_x_409:
[----:B------:R-:W-:Y:S05]  /*c760*/  BSYNC B1 ;  /* 0x0000000000017941 */ /* 0x000fea0003800000 */
.L_x_408:
[----:B0-----:R-:W-:Y:S01]  /*c770*/  @!P5 IMAD R3, R82, R17, R2 ;  /* 0x000000115203d224 */ /* 0x001fe200078e0202 */
[----:B------:R-:W-:Y:S04]  /*c780*/  BSSY B1, `(.L_x_410) ;  /* 0x0000006000017945 */ /* 0x000fe80003800000 */
[----:B------:R0:W-:Y:S01]  /*c790*/  @!P5 STG.E.U8 desc[UR36][R8.64+0x70], R3 ;  /* 0x000070030800d986 */ /* 0x0001e2000c101124 */
[----:B------:R-:W-:Y:S05]  /*c7a0*/  @P6 BRA `(.L_x_411) ;  /* 0x00000000000c6947 */ /* 0x000fea0003800000 */
[----:B------:R-:W0:Y:S02]  /*c7b0*/  LDG.E.U8 R16, desc[UR36][R156.64+0x71] ;  /* 0x000071249c107981 */ /* 0x000e24000c1e1100 */
[----:B0-----:R-:W-:-:S05]  /*c7c0*/  PRMT R3, R16, 0x8880, RZ ;  /* 0x0000888010037816 */ /* 0x001fca00000000ff */
[----:B------:R-:W-:-:S07]  /*c7d0*/  IMAD R2, R3, R18, RZ ;  /* 0x0000001203027224 */ /* 0x000fce00078e02ff */
.L_x_411:
[----:B------:R-:W-:Y:S05]  /*c7e0*/  BSYNC B1 ;  /* 0x0000000000017941 */ /* 0x000fea0003800000 */
.L_x_410:
[----:B------:R-:W-:Y:S01]  /*c7f0*/  @!P6 IMAD R83, R83, R17, R2 ;  /* 0x000000115353e224 */ /* 0x000fe200078e0202 */
[----:B------:R-:W-:Y:S04]  /*c800*/  BSSY B1, `(.L_x_412) ;  /* 0x0000006000017945 */ /* 0x000fe80003800000 */
[----:B------:R0:W-:Y:S01]  /*c810*/  @!P6 STG.E.U8 desc[UR36][R8.64+0x71], R83 ;  /* 0x000071530800e986 */ /* 0x0001e2000c101124 */
[----:B------:R-:W-:Y:S05]  /*c820*/  @P1 BRA `(.L_x_413) ;  /* 0x00000000000c1947 */ /* 0x000fea0003800000 */
[----:B------:R-:W0:Y:S02]  /*c830*/  LDG.E.U8 R16, desc[UR36][R14.64+0x78] ;  /* 0x000078240e107981 */ /* 0x000e24000c1e1100 */
[----:B0-----:R-:W-:-:S05]  /*c840*/  PRMT R3, R16, 0x8880, RZ ;  /* 0x0000888010037816 */ /* 0x001fca00000000ff */
[----:B------:R-:W-:-:S07]  /*c850*/  IMAD R2, R3, R18, RZ ;  /* 0x0000001203027224 */ /* 0x000fce00078e02ff */
.L_x_413:
[----:B------:R-:W-:Y:S05]  /*c860*/  BSYNC B1 ;  /* 0x0000000000017941 */ /* 0x000fea0003800000 */
.L_x_412:
        /* <DEDUP_REMOVED lines=12> */
.L_x_415:
[----:B------:R-:W-:Y:S05]  /*c930*/  BSYNC B1 ;  /* 0x0000000000017941 */ /* 0x000fea0003800000 */
.L_x_414:
[----:B------:R-:W-:Y:S01]  /*c940*/  @!P4 IMAD R85, R85, R17, R2 ;  /* 0x000000115555c224 */ /* 0x000fe200078e0202 */
[----:B------:R-:W-:Y:S04]  /*c950*/  BSSY B1, `(.L_x_416) ;  /* 0x0000006000017945 */ /* 0x000fe80003800000 */
[----:B------:R0:W-:Y:S01]  /*c960*/  @!P4 STG.E.U8 desc[UR36][R6.64+0x79], R85 ;  /* 0x000079550600c986 */ /* 0x0001e2000c101124 */
[----:B------:R-:W-:Y:S05]  /*c970*/  @P3 BRA `(.L_x_417) ;  /* 0x00000000000c3947 */ /* 0x000fea0003800000 */
[----:B------:R-:W0:Y:S02]  /*c980*/  LDG.E.U8 R16, desc[UR36][R156.64+0x78] ;  /* 0x000078249c107981 */ /* 0x000e24000c1e1100 */
[----:B0-----:R-:W-:-:S05]  /*c990*/  PRMT R3, R16, 0x8880, RZ ;  /* 0x0000888010037816 */ /* 0x001fca00000000ff */
[----:B------:R-:W-:-:S07]  /*c9a0*/  IMAD R2, R3, R18, RZ ;  /* 0x0000001203027224 */ /* 0x000fce00078e02ff */
.L_x_417:
[----:B------:R-:W-:Y:S05]  /*c9b0*/  BSYNC B1 ;  /* 0x0000000000017941 */ /* 0x000fea0003800000 */
.L_x_416:
[----:B0-----:R-:W-:Y:S01]  /*c9c0*/  @!P3 IMAD R3, R86, R17, R2 ;  /* 0x000000115603b224 */ /* 0x001fe200078e0202 */
[----:B------:R-:W-:Y:S04]  /*c9d0*/  BSSY B1, `(.L_x_418) ;  /* 0x0000006000017945 */ /* 0x000fe80003800000 */
[----:B------:R0:W-:Y:S01]  /*c9e0*/  @!P3 STG.E.U8 desc[UR36][R8.64+0x78], R3 ;  /* 0x000078030800b986 */ /* 0x0001e2000c101124 */
[----:B------:R-:W-:Y:S05]  /*c9f0*/  @P5 BRA `(.L_x_419) ;  /* 0x00000000000c5947 */ /* 0x000fea0003800000 */
[----:B------:R-:W0:Y:S02]  /*ca00*/  LDG.E.U8 R16, desc[UR36][R156.64+0x79] ;  /* 0x000079249c107981 */ /* 0x000e24000c1e1100 */
[----:B0-----:R-:W-:-:S05]  /*ca10*/  PRMT R3, R16, 0x8880, RZ ;  /* 0x0000888010037816 */ /* 0x001fca00000000ff */
[----:B------:R-:W-:-:S07]  /*ca20*/  IMAD R2, R3, R18, RZ ;  /* 0x0000001203027224 */ /* 0x000fce00078e02ff */
.L_x_419:
[----:B------:R-:W-:Y:S05]  /*ca30*/  BSYNC B1 ;  /* 0x0000000000017941 */ /* 0x000fea0003800000 */
.L_x_418:
[----:B------:R-:W-:Y:S01]  /*ca40*/  @!P5 IMAD R87, R87, R17, R2 ;  /* 0x000000115757d224 */ /* 0x000fe200078e0202 */
[----:B------:R-:W-:Y:S04]  /*ca50*/  BSSY B1, `(.L_x_420) ;  /* 0x0000006000017945 */ /* 0x000fe80003800000 */
[----:B------:R0:W-:Y:S01]  /*ca60*/  @!P5 STG.E.U8 desc[UR36][R8.64+0x79], R87 ;  /* 0x000079570800d986 */ /* 0x0001e2000c101124 */
[----:B------:R-:W-:Y:S05]  /*ca70*/  @P6 BRA `(.L_x_421) ;  /* 0x00000000000c6947 */ /* 0x000fea0003800000 */
[----:B------:R-:W0:Y:S02]  /*ca80*/  LDG.E.U8 R16, desc[UR36][R14.64+0x80] ;  /* 0x000080240e107981 */ /* 0x000e24000c1e1100 */
[----:B0-----:R-:W-:-:S05]  /*ca90*/  PRMT R3, R16, 0x8880, RZ ;  /* 0x0000888010037816 */ /* 0x001fca00000000ff */
[----:B------:R-:W-:-:S07]  /*caa0*/  IMAD R2, R3, R18, RZ ;  /* 0x0000001203027224 */ /* 0x000fce00078e02ff */
.L_x_421:
[----:B------:R-:W-:Y:S05]  /*cab0*/  BSYNC B1 ;  /* 0x0000000000017941 */ /* 0x000fea0003800000 */
.L_x_420:
[----:B0-----:R-:W-:Y:S01]  /*cac0*/  @!P6 IMAD R3, R88, R17, R2 ;  /* 0x000000115803e224 */ /* 0x001fe200078e0202 */
[----:B------:R-:W-:Y:S04]  /*cad0*/  BSSY B1, `(.L_x_422) ;  /* 0x0000006000017945 */ /* 0x000fe80003800000 */
[----:B------:R0:W-:Y:S01]  /*cae0*/  @!P6 STG.E.U8 desc[UR36][R6.64+0x80], R3 ;  /* 0x000080030600e986 */ /* 0x0001e2000c101124 */
[----:B------:R-:W-:Y:S05]  /*caf0*/  @P1 BRA `(.L_x_423) ;  /* 0x00000000000c1947 */ /* 0x000fea0003800000 */
[----:B------:R-:W0:Y:S02]  /*cb00*/  LDG.E.U8 R16, desc[UR36][R14.64+0x81] ;  /* 0x000081240e107981 */ /* 0x000e24000c1e1100 */
[----:B0-----:R-:W-:-:S05]  /*cb10*/  PRMT R3, R16, 0x8880, RZ ;  /* 0x0000888010037816 */ /* 0x001fca00000000ff */
[----:B------:R-:W-:-:S07]  /*cb20*/  IMAD R2, R3, R18, RZ ;  /* 0x0000001203027224 */ /* 0x000fce00078e02ff */
.L_x_423:
[----:B------:R-:W-:Y:S05]  /*cb30*/  BSYNC B1 ;  /* 0x0000000000017941 */ /* 0x000fea0003800000 */
.L_x_422:
        /* <DEDUP_REMOVED lines=12> */
.L_x_425:
[----:B------:R-:W-:Y:S05]  /*cc00*/  BSYNC B1 ;  /* 0x0000000000017941 */ /* 0x000fea0003800000 */
.L_x_424:
[----:B0-----:R-:W-:Y:S01]  /*cc10*/  @!P4 IMAD R3, R90, R17, R2 ;  /* 0x000000115a03c224 */ /* 0x001fe200078e0202 */
[----:B------:R-:W-:Y:S04]  /*cc20*/  BSSY B1, `(.L_x_426) ;  /* 0x0000006000017945 */ /* 0x000fe80003800000 */
[----:B------:R0:W-:Y:S01]  /*cc30*/  @!P4 STG.E.U8 desc[UR36][R8.64+0x80], R3 ;  /* 0x000080030800c986 */ /* 0x0001e2000c101124 */
[----:B------:R-:W-:Y:S05]  /*cc40*/  @P3 BRA `(.L_x_427) ;  /* 0x00000000000c3947 */ /* 0x000fea0003800000 */
[----:B------:R-:W0:Y:S02]  /*cc50*/  LDG.E.U8 R16, desc[UR36][R156.64+0x81] ;  /* 0x000081249c107981 */ /* 0x000e24000c1e1100 */
[----:B0-----:R-:W-:-:S05]  /*cc60*/  PRMT R3, R16, 0x8880, RZ ;  /* 0x0000888010037816 */ /* 0x001fca00000000ff */
[----:B------:R-:W-:-:S07]  /*cc70*/  IMAD R2, R3, R18, RZ ;  /* 0x0000001203027224 */ /* 0x000fce00078e02ff */
.L_x_427:
[----:B------:R-:W-:Y:S05]  /*cc80*/  BSYNC B1 ;  /* 0x0000000000017941 */ /* 0x000fea0003800000 */
.L_x_426:
[----:B------:R-:W-:Y:S01]  /*cc90*/  @!P3 IMAD R91, R91, R17, R2 ;  /* 0x000000115b5bb224 */ /* 0x000fe200078e0202 */
[----:B------:R-:W-:Y:S04]  /*cca0*/  BSSY B1, `(.L_x_428) ;  /* 0x0000006000017945 */ /* 0x000fe80003800000 */
[----:B------:R0:W-:Y:S01]  /*ccb0*/  @!P3 STG.E.U8 desc[UR36][R8.64+0x81], R91 ;  /* 0x0000815b0800b986 */ /* 0x0001e2000c101124 */
[----:B------:R-:W-:Y:S05]  /*ccc0*/  @P5 BRA `(.L_x_429) ;  /* 0x00000000000c5947 */ /* 0x000fea0003800000 */
[----:B------:R-:W0:Y:S02]  /*ccd0*/  LDG.E.U8 R16, desc[UR36][R14.64+0x88] ;  /* 0x000088240e107981 */ /* 0x000e24000c1e1100 */
[----:B0-----:R-:W-:-:S05]  /*cce0*/  PRMT R3, R16, 0x8880, RZ ;  /* 0x0000888010037816 */ /* 0x001fca00000000ff */
[----:B------:R-:W-:-:S07]  /*ccf0*/  IMAD R2, R3, R18, RZ ;  /* 0x0000001203027224 */ /* 0x000fce00078e02ff */
.L_x_429:
[----:B------:R-:W-:Y:S05]  /*cd00*/  BSYNC B1 ;  /* 0x0000000000017941 */ /* 0x000fea0003800000 */
.L_x_428:
[----:B0-----:R-:W-:Y:S01]  /*cd10*/  @!P5 IMAD R3, R92, R17, R2 ;  /* 0x000000115c03d224 */ /* 0x001fe200078e0202 */
[----:B------:R-:W-:Y:S04]  /*cd20*/  BSSY B1, `(.L_x_430) ;  /* 0x0000006000017945 */ /* 0x000fe80003800000 */
[----:B------:R0:W-:Y:S01]  /*cd30*/  @!P5 STG.E.U8 desc[UR36][R6.64+0x88], R3 ;  /* 0x000088030600d986 */ /* 0x0001e2000c101124 */
[----:B------:R-:W-:Y:S05]  /*cd40*/  @P6 BRA `(.L_x_431) ;  /* 0x00000000000c6947 */ /* 0x000fea0003800000 */
[----:B------:R-:W0:Y:S02]  /*cd50*/  LDG.E.U8 R16, desc[UR36][R14.64+0x89] ;  /* 0x000089240e107981 */ /* 0x000e24000c1e1100 */
[----:B0-----:R-:W-:-:S05]  /*cd60*/  PRMT R3, R16, 0x8880, RZ ;  /* 0x0000888010037816 */ /* 0x001fca00000000ff */
[----:B------:R-:W-:-:S07]  /*cd70*/  IMAD R2, R3, R18, RZ ;  /* 0x0000001203027224 */ /* 0x000fce00078e02ff */
.L_x_431:
[----:B------:R-:W-:Y:S05]  /*cd80*/  BSYNC B1 ;  /* 0x0000000000017941 */ /* 0x000fea0003800000 */
.L_x_430:
[----:B------:R-:W-:Y:S01]  /*cd90*/  @!P6 IMAD R93, R93, R17, R2 ;  /* 0x000000115d5de224 */ /* 0x000fe200078e0202 */
[----:B------:R-:W-:Y:S04]  /*cda0*/  BSSY B1, `(.L_x_432) ;  /* 0x0000006000017945 */ /* 0x000fe80003800000 */
[----:B------:R0:W-:Y:S01]  /*cdb0*/  @!P6 STG.E.U8 desc[UR36][R6.64+0x89], R93 ;  /* 0x0000895d0600e986 */ /* 0x0001e2000c101124 */
[----:B------:R-:W-:Y:S05]  /*cdc0*/  @P1 BRA `(.L_x_433) ;  /* 0x00000000000c1947 */ /* 0x000fea0003800000 */
[----:B------:R-:W0:Y:S02]  /*cdd0*/  LDG.E.U8 R16, desc[UR36][R156.64+0x88] ;  /* 0x000088249c107981 */ /* 0x000e24000c1e1100 */
[----:B0-----:R-:W-:-:S05]  /*cde0*/  PRMT R3, R16, 0x8880, RZ ;  /* 0x0000888010037816 */ /* 0x001fca00000000ff */
[----:B------:R-:W-:-:S07]  /*cdf0*/  IMAD R2, R3, R18, RZ ;  /* 0x0000001203027224 */ /* 0x000fce00078e02ff */
.L_x_433:
[----:B------:R-:W-:Y:S05]  /*ce00*/  BSYNC B1 ;  /* 0x0000000000017941 */ /* 0x000fea0003800000 */
.L_x_432:
        /* <DEDUP_REMOVED lines=12> */
.L_x_435:
[----:B------:R-:W-:Y:S05]  /*ced0*/  BSYNC B1 ;  /* 0x0000000000017941 */ /* 0x000fea0003800000 */
.L_x_434:
[----:B------:R-:W-:Y:S01]  /*cee0*/  @!P4 IMAD R95, R95, R17, R2 ;  /* 0x000000115f5fc224 */ /* 0x000fe200078e0202 */
[----:B------:R-:W-:Y:S04]  /*cef0*/  BSSY B1, `(.L_x_436) ;  /* 0x0000006000017945 */ /* 0x000fe80003800000 */
[----:B------:R0:W-:Y:S01]  /*cf00*/  @!P4 STG.E.U8 desc[UR36][R8.64+0x89], R95 ;  /* 0x0000895f0800c986 */ /* 0x0001e2000c101124 */
[----:B------:R-:W-:Y:S05]  /*cf10*/  @P3 BRA `(.L_x_437) ;  /* 0x00000000000c3947 */ /* 0x000fea0003800000 */
[----:B------:R-:W0:Y:S02]  /*cf20*/  LDG.E.U8 R16, desc[UR36][R14.64+0x90] ;  /* 0x000090240e107981 */ /* 0x000e24000c1e1100 */
[----:B0-----:R-:W-:-:S05]  /*cf30*/  PRMT R3, R16, 0x8880, RZ ;  /* 0x0000888010037816 */ /* 0x001fca00000000ff */
[----:B------:R-:W-:-:S07]  /*cf40*/  IMAD R2, R3, R18, RZ ;  /* 0x0000001203027224 */ /* 0x000fce00078e02ff */
.L_x_437:
[----:B------:R-:W-:Y:S05]  /*cf50*/  BSYNC B1 ;  /* 0x0000000000017941 */ /* 0x000fea0003800000 */
.L_x_436:
[----:B0-----:R-:W-:Y:S01]  /*cf60*/  @!P3 IMAD R3, R96, R17, R2 ;  /* 0x000000116003b224 */ /* 0x001fe200078e0202 */
[----:B------:R-:W-:Y:S04]  /*cf70*/  BSSY B1, `(.L_x_438) ;  /* 0x0000006000017945 */ /* 0x000fe80003800000 */
[----:B------:R0:W-:Y:S01]  /*cf80*/  @!P3 STG.E.U8 desc[UR36][R6.64+0x90], R3 ;  /* 0x000090030600b986 */ /* 0x0001e2000c101124 */
[----:B------:R-:W-:Y:S05]  /*cf90*/  @P5 BRA `(.L_x_439) ;  /* 0x00000000000c5947 */ /* 0x000fea0003800000 */
[----:B------:R-:W0:Y:S02]  /*cfa0*/  LDG.E.U8 R16, desc[UR36][R14.64+0x91] ;  /* 0x000091240e107981 */ /* 0x000e24000c1e1100 */
[----:B0-----:R-:W-:-:S05]  /*cfb0*/  PRMT R3, R16, 0x8880, RZ ;  /* 0x0000888010037816 */ /* 0x001fca00000000ff */
[----:B------:R-:W-:-:S07]  /*cfc0*/  IMAD R2, R3, R18, RZ ;  /* 0x0000001203027224 */ /* 0x000fce00078e02ff */
.L_x_439:
[----:B------:R-:W-:Y:S05]  /*cfd0*/  BSYNC B1 ;  /* 0x0000000000017941 */ /* 0x000fea0003800000 */
.L_x_438:
[----:B------:R-:W-:Y:S01]  /*cfe0*/  @!P5 IMAD R97, R97, R17, R2 ;  /* 0x000000116161d224 */ /* 0x000fe200078e0202 */
[----:B------:R-:W-:Y:S04]  /*cff0*/  BSSY B1, `(.L_x_440) ;  /* 0x0000006000017945 */ /* 0x000fe80003800000 */
[----:B------:R0:W-:Y:S01]  /*d000*/  @!P5 STG.E.U8 desc[UR36][R6.64+0x91], R97 ;  /* 0x000091610600d986 */ /* 0x0001e2000c101124 */
[----:B------:R-:W-:Y:S05]  /*d010*/  @P6 BRA `(.L_x_441) ;  /* 0x00000000000c6947 */ /* 0x000fea0003800000 */
[----:B------:R-:W0:Y:S02]  /*d020*/  LDG.E.U8 R16, desc[UR36][R156.64+0x90] ;  /* 0x000090249c107981 */ /* 0x000e24000c1e1100 */
[----:B0-----:R-:W-:-:S05]  /*d030*/  PRMT R3, R16, 0x8880, RZ ;  /* 0x0000888010037816 */ /* 0x001fca00000000ff */
[----:B------:R-:W-:-:S07]  /*d040*/  IMAD R2, R3, R18, RZ ;  /* 0x0000001203027224 */ /* 0x000fce00078e02ff */
.L_x_441:
[----:B------:R-:W-:Y:S05]  /*d050*/  BSYNC B1 ;  /* 0x0000000000017941 */ /* 0x000fea0003800000 */
.L_x_440:
[----:B0-----:R-:W-:Y:S01]  /*d060*/  @!P6 IMAD R3, R98, R17, R2 ;  /* 0x000000116203e224 */ /* 0x001fe200078e0202 */
[----:B------:R-:W-:Y:S04]  /*d070*/  BSSY B1, `(.L_x_442) ;  /* 0x0000006000017945 */ /* 0x000fe80003800000 */
[----:B------:R0:W-:Y:S01]  /*d080*/  @!P6 STG.E.U8 desc[UR36][R8.64+0x90], R3 ;  /* 0x000090030800e986 */ /* 0x0001e2000c101124 */
[----:B------:R-:W-:Y:S05]  /*d090*/  @P1 BRA `(.L_x_443) ;  /* 0x00000000000c1947 */ /* 0x000fea0003800000 */
[----:B------:R-:W0:Y:S02]  /*d0a0*/  LDG.E.U8 R16, desc[UR36][R156.64+0x91] ;  /* 0x000091249c107981 */ /* 0x000e24000c1e1100 */
[----:B0-----:R-:W-:-:S05]  /*d0b0*/  PRMT R3, R16, 0x8880, RZ ;  /* 0x0000888010037816 */ /* 0x001fca00000000ff */
[----:B------:R-:W-:-:S07]  /*d0c0*/  IMAD R2, R3, R18, RZ ;  /* 0x0000001203027224 */ /* 0x000fce00078e02ff */
.L_x_443:
[----:B------:R-:W-:Y:S05]  /*d0d0*/  BSYNC B1 ;  /* 0x0000000000017941 */ /* 0x000fea0003800000 */
.L_x_442:
        /* <DEDUP_REMOVED lines=12> */
.L_x_445:
[----:B------:R-:W-:Y:S05]  /*d1a0*/  BSYNC B1 ;  /* 0x0000000000017941 */ /* 0x000fea0003800000 */
.L_x_444:
[----:B0-----:R-:W-:Y:S01]  /*d1b0*/  @!P4 IMAD R3, R100, R17, R2 ;  /* 0x000000116403c224 */ /* 0x001fe200078e0202 */
[----:B------:R-:W-:Y:S04]  /*d1c0*/  BSSY B1, `(.L_x_446) ;  /* 0x0000006000017945 */ /* 0x000fe80003800000 */
[----:B------:R0:W-:Y:S01]  /*d1d0*/  @!P4 STG.E.U8 desc[UR36][R6.64+0x98], R3 ;  /* 0x000098030600c986 */ /* 0x0001e2000c101124 */
[----:B------:R-:W-:Y:S05]  /*d1e0*/  @P3 BRA `(.L_x_447) ;  /* 0x00000000000c3947 */ /* 0x000fea0003800000 */
[----:B------:R-:W0:Y:S02]  /*d1f0*/  LDG.E.U8 R16, desc[UR36][R14.64+0x99] ;  /* 0x000099240e107981 */ /* 0x000e24000c1e1100 */
[----:B0-----:R-:W-:-:S05]  /*d200*/  PRMT R3, R16, 0x8880, RZ ;  /* 0x0000888010037816 */ /* 0x001fca00000000ff */
[----:B------:R-:W-:-:S07]  /*d210*/  IMAD R2, R3, R18, RZ ;  /* 0x0000001203027224 */ /* 0x000fce00078e02ff */
.L_x_447:
[----:B------:R-:W-:Y:S05]  /*d220*/  BSYNC B1 ;  /* 0x0000000000017941 */ /* 0x000fea0003800000 */
.L_x_446:
[----:B------:R-:W-:Y:S01]  /*d230*/  @!P3 IMAD R101, R101, R17, R2 ;  /* 0x000000116565b224 */ /* 0x000fe200078e0202 */
[----:B------:R-:W-:Y:S04]  /*d240*/  BSSY B1, `(.L_x_448) ;  /* 0x0000006000017945 */ /* 0x000fe80003800000 */
[----:B------:R0:W-:Y:S01]  /*d250*/  @!P3 STG.E.U8 desc[UR36][R6.64+0x99], R101 ;  /* 0x000099650600b986 */ /* 0x0001e2000c101124 */
[----:B------:R-:W-:Y:S05]  /*d260*/  @P5 BRA `(.L_x_449) ;  /* 0x00000000000c5947 */ /* 0x000fea0003800000 */
[----:B------:R-:W0:Y:S02]  /*d270*/  LDG.E.U8 R16, desc[UR36][R156.64+0x98] ;  /* 0x000098249c107981 */ /* 0x000e24000c1e1100 */
[----:B0-----:R-:W-:-:S05]  /*d280*/  PRMT R3, R16, 0x8880, RZ ;  /* 0x0000888010037816 */ /* 0x001fca00000000ff */
[----:B------:R-:W-:-:S07]  /*d290*/  IMAD R2, R3, R18, RZ ;  /* 0x0000001203027224 */ /* 0x000fce00078e02ff */
.L_x_449:
[----:B------:R-:W-:Y:S05]  /*d2a0*/  BSYNC B1 ;  /* 0x0000000000017941 */ /* 0x000fea0003800000 */
.L_x_448:
[----:B0-----:R-:W-:Y:S01]  /*d2b0*/  @!P5 IMAD R3, R102, R17, R2 ;  /* 0x000000116603d224 */ /* 0x001fe200078e0202 */
[----:B------:R-:W-:Y:S04]  /*d2c0*/  BSSY B1, `(.L_x_450) ;  /* 0x0000006000017945 */ /* 0x000fe80003800000 */
[----:B------:R0:W-:Y:S01]  /*d2d0*/  @!P5 STG.E.U8 desc[UR36][R8.64+0x98], R3 ;  /* 0x000098030800d986 */ /* 0x0001e2000c101124 */
[----:B------:R-:W-:Y:S05]  /*d2e0*/  @P6 BRA `(.L_x_451) ;  /* 0x00000000000c6947 */ /* 0x000fea0003800000 */
[----:B------:R-:W0:Y:S02]  /*d2f0*/  LDG.E.U8 R16, desc[UR36][R156.64+0x99] ;  /* 0x000099249c107981 */ /* 0x000e24000c1e1100 */
[----:B0-----:R-:W-:-:S05]  /*d300*/  PRMT R3, R16, 0x8880, RZ ;  /* 0x0000888010037816 */ /* 0x001fca00000000ff */
[----:B------:R-:W-:-:S07]  /*d310*/  IMAD R2, R3, R18, RZ ;  /* 0x0000001203027224 */ /* 0x000fce00078e02ff */
.L_x_451:
[----:B------:R-:W-:Y:S05]  /*d320*/  BSYNC B1 ;  /* 0x0000000000017941 */ /* 0x000fea0003800000 */
.L_x_450:
[----:B------:R-:W-:Y:S01]  /*d330*/  @!P6 IMAD R103, R103, R17, R2 ;  /* 0x000000116767e224 */ /* 0x000fe200078e0202 */
[----:B------:R-:W-:Y:S04]  /*d340*/  BSSY B1, `(.L_x_452) ;  /* 0x0000006000017945 */ /* 0x000fe80003800000 */
[----:B------:R0:W-:Y:S01]  /*d350*/  @!P6 STG.E.U8 desc[UR36][R8.64+0x99], R103 ;  /* 0x000099670800e986 */ /* 0x0001e2000c101124 */
[----:B------:R-:W-:Y:S05]  /*d360*/  @P1 BRA `(.L_x_453) ;  /* 0x00000000000c1947 */ /* 0x000fea0003800000 */
[----:B------:R-:W0:Y:S02]  /*d370*/  LDG.E.U8 R16, desc[UR36][R14.64+0xa0] ;  /* 0x0000a0240e107981 */ /* 0x000e24000c1e1100 */
[----:B0-----:R-:W-:-:S05]  /*d380*/  PRMT R3, R16, 0x8880, RZ ;  /* 0x0000888010037816 */ /* 0x001fca00000000ff */
[----:B------:R-:W-:-:S07]  /*d390*/  IMAD R2, R3, R18, RZ ;  /* 0x0000001203027224 */ /* 0x000fce00078e02ff */
.L_x_453:
[----:B------:R-:W-:Y:S05]  /*d3a0*/  BSYNC B1 ;  /* 0x0000000000017941 */ /* 0x000fea0003800000 */
.L_x_452:
        /* <DEDUP_REMOVED lines=12> */
.L_x_455:
[----:B------:R-:W-:Y:S05]  /*d470*/  BSYNC B1 ;  /* 0x0000000000017941 */ /* 0x000fea0003800000 */
.L_x_454:
[----:B------:R-:W-:Y:S01]  /*d480*/  @!P4 IMAD R105, R105, R17, R2 ;  /* 0x000000116969c224 */ /* 0x000fe200078e0202 */
[----:B------:R-:W-:Y:S04]  /*d490*/  BSSY B1, `(.L_x_456) ;  /* 0x0000006000017945 */ /* 0x000fe80003800000 */
[----:B------:R0:W-:Y:S01]  /*d4a0*/  @!P4 STG.E.U8 desc[UR36][R6.64+0xa1], R105 ;  /* 0x0000a1690600c986 */ /* 0x0001e2000c101124 */
[----:B------:R-:W-:Y:S05]  /*d4b0*/  @P3 BRA `(.L_x_457) ;  /* 0x00000000000c3947 */ /* 0x000fea0003800000 */
[----:B------:R-:W0:Y:S02]  /*d4c0*/  LDG.E.U8 R16, desc[UR36][R156.64+0xa0] ;  /* 0x0000a0249c107981 */ /* 0x000e24000c1e1100 */
[----:B0-----:R-:W-:-:S05]  /*d4d0*/  PRMT R3, R16, 0x8880, RZ ;  /* 0x0000888010037816 */ /* 0x001fca00000000ff */
[----:B------:R-:W-:-:S07]  /*d4e0*/  IMAD R2, R3, R18, RZ ;  /* 0x0000001203027224 */ /* 0x000fce00078e02ff */
.L_x_457:
[----:B------:R-:W-:Y:S05]  /*d4f0*/  BSYNC B1 ;  /* 0x0000000000017941 */ /* 0x000fea0003800000 */
.L_x_456:
[----:B0-----:R-:W-:Y:S01]  /*d500*/  @!P3 IMAD R3, R106, R17, R2 ;  /* 0x000000116a03b224 */ /* 0x001fe200078e0202 */
[----:B------:R-:W-:Y:S04]  /*d510*/  BSSY B1, `(.L_x_458) ;  /* 0x0000006000017945 */ /* 0x000fe80003800000 */
[----:B------:R0:W-:Y:S01]  /*d520*/  @!P3 STG.E.U8 desc[UR36][R8.64+0xa0], R3 ;  /* 0x0000a0030800b986 */ /* 0x0001e2000c101124 */
[----:B------:R-:W-:Y:S05]  /*d530*/  @P5 BRA `(.L_x_459) ;  /* 0x00000000000c5947 */ /* 0x000fea0003800000 */
[----:B------:R-:W0:Y:S02]  /*d540*/  LDG.E.U8 R16, desc[UR36][R156.64+0xa1] ;  /* 0x0000a1249c107981 */ /* 0x000e24000c1e1100 */
[----:B0-----:R-:W-:-:S05]  /*d550*/  PRMT R3, R16, 0x8880, RZ ;  /* 0x0000888010037816 */ /* 0x001fca00000000ff */
[----:B------:R-:W-:-:S07]  /*d560*/  IMAD R2, R3, R18, RZ ;  /* 0x0000001203027224 */ /* 0x000fce00078e02ff */
.L_x_459:
[----:B------:R-:W-:Y:S05]  /*d570*/  BSYNC B1 ;  /* 0x0000000000017941 */ /* 0x000fea0003800000 */
.L_x_458:
[----:B------:R-:W-:Y:S01]  /*d580*/  @!P5 IMAD R107, R107, R17, R2 ;  /* 0x000000116b6bd224 */ /* 0x000fe200078e0202 */
[----:B------:R-:W-:Y:S04]  /*d590*/  BSSY B1, `(.L_x_460) ;  /* 0x0000006000017945 */ /* 0x000fe80003800000 */
[----:B------:R0:W-:Y:S01]  /*d5a0*/  @!P5 STG.E.U8 desc[UR36][R8.64+0xa1], R107 ;  /* 0x0000a16b0800d986 */ /* 0x0001e2000c101124 */
[----:B------:R-:W-:Y:S05]  /*d5b0*/  @P6 BRA `(.L_x_461) ;  /* 0x00000000000c6947 */ /* 0x000fea0003800000 */
[----:B------:R-:W0:Y:S02]  /*d5c0*/  LDG.E.U8 R16, desc[UR36][R14.64+0xa8] ;  /* 0x0000a8240e107981 */ /* 0x000e24000c1e1100 */
[----:B0-----:R-:W-:-:S05]  /*d5d0*/  PRMT R3, R16, 0x8880, RZ ;  /* 0x0000888010037816 */ /* 0x001fca00000000ff */
[----:B------:R-:W-:-:S07]  /*d5e0*/  IMAD R2, R3, R18, RZ ;  /* 0x0000001203027224 */ /* 0x000fce00078e02ff */
.L_x_461:
[----:B------:R-:W-:Y:S05]  /*d5f0*/  BSYNC B1 ;  /* 0x0000000000017941 */ /* 0x000fea0003800000 */
.L_x_460:
[----:B0-----:R-:W-:Y:S01]  /*d600*/  @!P6 IMAD R3, R108, R17, R2 ;  /* 0x000000116c03e224 */ /* 0x001fe200078e0202 */
[----:B------:R-:W-:Y:S04]  /*d610*/  BSSY B1, `(.L_x_462) ;  /* 0x0000006000017945 */ /* 0x000fe80003800000 */
[----:B------:R0:W-:Y:S01]  /*d620*/  @!P6 STG.E.U8 desc[UR36][R6.64+0xa8], R3 ;  /* 0x0000a8030600e986 */ /* 0x0001e2000c101124 */
[----:B------:R-:W-:Y:S05]  /*d630*/  @P1 BRA `(.L_x_463) ;  /* 0x00000000000c1947 */ /* 0x000fea0003800000 */
[----:B------:R-:W0:Y:S02]  /*d640*/  LDG.E.U8 R16, desc[UR36][R14.64+0xa9] ;  /* 0x0000a9240e107981 */ /* 0x000e24000c1e1100 */
[----:B0-----:R-:W-:-:S05]  /*d650*/  PRMT R3, R16, 0x8880, RZ ;  /* 0x0000888010037816 */ /* 0x001fca00000000ff */
[----:B------:R-:W-:-:S07]  /*d660*/  IMAD R2, R3, R18, RZ ;  /* 0x0000001203027224 */ /* 0x000fce00078e02ff */
.L_x_463:
[----:B------:R-:W-:Y:S05]  /*d670*/  BSYNC B1 ;  /* 0x0000000000017941 */ /* 0x000fea0003800000 */
.L_x_462:
        /* <DEDUP_REMOVED lines=12> */
.L_x_465:
[----:B------:R-:W-:Y:S05]  /*d740*/  BSYNC B1 ;  /* 0x0000000000017941 */ /* 0x000fea0003800000 */
.L_x_464:
[----:B0-----:R-:W-:Y:S01]  /*d750*/  @!P4 IMAD R3, R110, R17, R2 ;  /* 0x000000116e03c224 */ /* 0x001fe200078e0202 */
[----:B------:R-:W-:Y:S04]  /*d760*/  BSSY B1, `(.L_x_466) ;  /* 0x0000006000017945 */ /* 0x000fe80003800000 */
[----:B------:R0:W-:Y:S01]  /*d770*/  @!P4 STG.E.U8 desc[UR36][R8.64+0xa8], R3 ;  /* 0x0000a8030800c986 */ /* 0x0001e2000c101124 */
[----:B------:R-:W-:Y:S05]  /*d780*/  @P3 BRA `(.L_x_467) ;  /* 0x00000000000c3947 */ /* 0x000fea0003800000 */
[----:B------:R-:W0:Y:S02]  /*d790*/  LDG.E.U8 R16, desc[UR36][R156.64+0xa9] ;  /* 0x0000a9249c107981 */ /* 0x000e24000c1e1100 */
[----:B0-----:R-:W-:-:S05]  /*d7a0*/  PRMT R3, R16, 0x8880, RZ ;  /* 0x0000888010037816 */ /* 0x001fca00000000ff */
[----:B------:R-:W-:-:S07]  /*d7b0*/  IMAD R2, R3, R18, RZ ;  /* 0x0000001203027224 */ /* 0x000fce00078e02ff */
.L_x_467:
[----:B------:R-:W-:Y:S05]  /*d7c0*/  BSYNC B1 ;  /* 0x0000000000017941 */ /* 0x000fea0003800000 */
.L_x_466:
[----:B------:R-:W-:Y:S01]  /*d7d0*/  @!P3 IMAD R111, R111, R17, R2 ;  /* 0x000000116f6fb224 */ /* 0x000fe200078e0202 */
[----:B------:R-:W-:Y:S04]  /*d7e0*/  BSSY B1, `(.L_x_468) ;  /* 0x0000006000017945 */ /* 0x000fe80003800000 */
[----:B------:R0:W-:Y:S01]  /*d7f0*/  @!P3 STG.E.U8 desc[UR36][R8.64+0xa9], R111 ;  /* 0x0000a96f0800b986 */ /* 0x0001e2000c101124 */
[----:B------:R-:W-:Y:S05]  /*d800*/  @P5 BRA `(.L_x_469) ;  /* 0x00000000000c5947 */ /* 0x000fea0003800000 */
[----:B------:R-:W0:Y:S02]  /*d810*/  LDG.E.U8 R16, desc[UR36][R14.64+0xb0] ;  /* 0x0000b0240e107981 */ /* 0x000e24000c1e1100 */
[----:B0-----:R-:W-:-:S05]  /*d820*/  PRMT R3, R16, 0x8880, RZ ;  /* 0x0000888010037816 */ /* 0x001fca00000000ff */
[----:B------:R-:W-:-:S07]  /*d830*/  IMAD R2, R3, R18, RZ ;  /* 0x0000001203027224 */ /* 0x000fce00078e02ff */
.L_x_469:
[----:B------:R-:W-:Y:S05]  /*d840*/  BSYNC B1 ;  /* 0x0000000000017941 */ /* 0x000fea0003800000 */
.L_x_468:
[----:B0-----:R-:W-:Y:S01]  /*d850*/  @!P5 IMAD R3, R112, R17, R2 ;  /* 0x000000117003d224 */ /* 0x001fe200078e0202 */
[----:B------:R-:W-:Y:S04]  /*d860*/  BSSY B1, `(.L_x_470) ;  /* 0x0000006000017945 */ /* 0x000fe80003800000 */
[----:B------:R0:W-:Y:S01]  /*d870*/  @!P5 STG.E.U8 desc[UR36][R6.64+0xb0], R3 ;  /* 0x0000b0030600d986 */ /* 0x0001e2000c101124 */
[----:B------:R-:W-:Y:S05]  /*d880*/  @P6 BRA `(.L_x_471) ;  /* 0x00000000000c6947 */ /* 0x000fea0003800000 */
[----:B------:R-:W0:Y:S02]  /*d890*/  LDG.E.U8 R16, desc[UR36][R14.64+0xb1] ;  /* 0x0000b1240e107981 */ /* 0x000e24000c1e1100 */
[----:B0-----:R-:W-:-:S05]  /*d8a0*/  PRMT R3, R16, 0x8880, RZ ;  /* 0x0000888010037816 */ /* 0x001fca00000000ff */
[----:B------:R-:W-:-:S07]  /*d8b0*/  IMAD R2, R3, R18, RZ ;  /* 0x0000001203027224 */ /* 0x000fce00078e02ff */
.L_x_471:
[----:B------:R-:W-:Y:S05]  /*d8c0*/  BSYNC B1 ;  /* 0x0000000000017941 */ /* 0x000fea0003800000 */
.L_x_470:
[----:B------:R-:W-:Y:S01]  /*d8d0*/  @!P6 IMAD R113, R113, R17, R2 ;  /* 0x000000117171e224 */ /* 0x000fe200078e0202 */
[----:B------:R-:W-:Y:S04]  /*d8e0*/  BSSY B1, `(.L_x_472) ;  /* 0x0000006000017945 */ /* 0x000fe80003800000 */
[----:B------:R0:W-:Y:S01]  /*d8f0*/  @!P6 STG.E.U8 desc[UR36][R6.64+0xb1], R113 ;  /* 0x0000b1710600e986 */ /* 0x0001e2000c101124 */
[----:B------:R-:W-:Y:S05]  /*d900*/  @P1 BRA `(.L_x_473) ;  /* 0x00000000000c1947 */ /* 0x000fea0003800000 */
[----:B------:R-:W0:Y:S02]  /*d910*/  LDG.E.U8 R16, desc[UR36][R156.64+0xb0] ;  /* 0x0000b0249c107981 */ /* 0x000e24000c1e1100 */
[----:B0-----:R-:W-:-:S05]  /*d920*/  PRMT R3, R16, 0x8880, RZ ;  /* 0x0000888010037816 */ /* 0x001fca00000000ff */
[----:B------:R-:W-:-:S07]  /*d930*/  IMAD R2, R3, R18, RZ ;  /* 0x0000001203027224 */ /* 0x000fce00078e02ff */
.L_x_473:
[----:B------:R-:W-:Y:S05]  /*d940*/  BSYNC B1 ;  /* 0x0000000000017941 */ /* 0x000fea0003800000 */
.L_x_472:
        /* <DEDUP_REMOVED lines=12> */
.L_x_475:
[----:B------:R-:W-:Y:S05]  /*da10*/  BSYNC B1 ;  /* 0x0000000000017941 */ /* 0x000fea0003800000 */
.L_x_474:
[----:B------:R-:W-:Y:S01]  /*da20*/  @!P4 IMAD R115, R115, R17, R2 ;  /* 0x000000117373c224 */ /* 0x000fe200078e0202 */
[----:B------:R-:W-:Y:S04]  /*da30*/  BSSY B1, `(.L_x_476) ;  /* 0x0000006000017945 */ /* 0x000fe80003800000 */
[----:B------:R0:W-:Y:S01]  /*da40*/  @!P4 STG.E.U8 desc[UR36][R8.64+0xb1], R115 ;  /* 0x0000b1730800c986 */ /* 0x0001e2000c101124 */
[----:B------:R-:W-:Y:S05]  /*da50*/  @P3 BRA `(.L_x_477) ;  /* 0x00000000000c3947 */ /* 0x000fea0003800000 */
[----:B------:R-:W0:Y:S02]  /*da60*/  LDG.E.U8 R16, desc[UR36][R14.64+0xb8] ;  /* 0x0000b8240e107981 */ /* 0x000e24000c1e1100 */
[----:B0-----:R-:W-:-:S05]  /*da70*/  PRMT R3, R16, 0x8880, RZ ;  /* 0x0000888010037816 */ /* 0x001fca00000000ff */
[----:B------:R-:W-:-:S07]  /*da80*/  IMAD R2, R3, R18, RZ ;  /* 0x0000001203027224 */ /* 0x000fce00078e02ff */
.L_x_477:
[----:B------:R-:W-:Y:S05]  /*da90*/  BSYNC B1 ;  /* 0x0000000000017941 */ /* 0x000fea0003800000 */
.L_x_476:
[----:B0-----:R-:W-:Y:S01]  /*daa0*/  @!P3 IMAD R3, R116, R17, R2 ;  /* 0x000000117403b224 */ /* 0x001fe200078e0202 */
[----:B------:R-:W-:Y:S04]  /*dab0*/  BSSY B1, `(.L_x_478) ;  /* 0x0000006000017945 */ /* 0x000fe80003800000 */
[----:B------:R0:W-:Y:S01]  /*dac0*/  @!P3 STG.E.U8 desc[UR36][R6.64+0xb8], R3 ;  /* 0x0000b8030600b986 */ /* 0x0001e2000c101124 */
[----:B------:R-:W-:Y:S05]  /*dad0*/  @P5 BRA `(.L_x_479) ;  /* 0x00000000000c5947 */ /* 0x000fea0003800000 */
[----:B------:R-:W0:Y:S02]  /*dae0*/  LDG.E.U8 R16, desc[UR36][R14.64+0xb9] ;  /* 0x0000b9240e107981 */ /* 0x000e24000c1e1100 */
[----:B0-----:R-:W-:-:S05]  /*daf0*/  PRMT R3, R16, 0x8880, RZ ;  /* 0x0000888010037816 */ /* 0x001fca00000000ff */
[----:B------:R-:W-:-:S07]  /*db00*/  IMAD R2, R3, R18, RZ ;  /* 0x0000001203027224 */ /* 0x000fce00078e02ff */
.L_x_479:
[----:B------:R-:W-:Y:S05]  /*db10*/  BSYNC B1 ;  /* 0x0000000000017941 */ /* 0x000fea0003800000 */
.L_x_478:
[----:B------:R-:W-:Y:S01]  /*db20*/  @!P5 IMAD R117, R117, R17, R2 ;  /* 0x000000117575d224 */ /* 0x000fe200078e0202 */
[----:B------:R-:W-:Y:S04]  /*db30*/  BSSY B1, `(.L_x_480) ;  /* 0x0000006000017945 */ /* 0x000fe80003800000 */
[----:B------:R0:W-:Y:S01]  /*db40*/  @!P5 STG.E.U8 desc[UR36][R6.64+0xb9], R117 ;  /* 0x0000b9750600d986 */ /* 0x0001e2000c101124 */
[----:B------:R-:W-:Y:S05]  /*db50*/  @P6 BRA `(.L_x_481) ;  /* 0x00000000000c6947 */ /* 0x000fea0003800000 */
[----:B------:R-:W0:Y:S02]  /*db60*/  LDG.E.U8 R16, desc[UR36][R156.64+0xb8] ;  /* 0x0000b8249c107981 */ /* 0x000e24000c1e1100 */
[----:B0-----:R-:W-:-:S05]  /*db70*/  PRMT R3, R16, 0x8880, RZ ;  /* 0x0000888010037816 */ /* 0x001fca00000000ff */
[----:B------:R-:W-:-:S07]  /*db80*/  IMAD R2, R3, R18, RZ ;  /* 0x0000001203027224 */ /* 0x000fce00078e02ff */
.L_x_481:
[----:B------:R-:W-:Y:S05]  /*db90*/  BSYNC B1 ;  /* 0x0000000000017941 */ /* 0x000fea0003800000 */
.L_x_480:
[----:B0-----:R-:W-:Y:S01]  /*dba0*/  @!P6 IMAD R3, R118, R17, R2 ;  /* 0x000000117603e224 */ /* 0x001fe200078e0202 */
[----:B------:R-:W-:Y:S04]  /*dbb0*/  BSSY B1, `(.L_x_482) ;  /* 0x0000006000017945 */ /* 0x000fe80003800000 */
[----:B------:R0:W-:Y:S01]  /*dbc0*/  @!P6 STG.E.U8 desc[UR36][R8.64+0xb8], R3 ;  /* 0x0000b8030800e986 */ /* 0x0001e2000c101124 */
[----:B------:R-:W-:Y:S05]  /*dbd0*/  @P1 BRA `(.L_x_483) ;  /* 0x00000000000c1947 */ /* 0x000fea0003800000 */
[----:B------:R-:W0:Y:S02]  /*dbe0*/  LDG.E.U8 R16, desc[UR36][R156.64+0xb9] ;  /* 0x0000b9249c107981 */ /* 0x000e24000c1e1100 */
[----:B0-----:R-:W-:-:S05]  /*dbf0*/  PRMT R3, R16, 0x8880, RZ ;  /* 0x0000888010037816 */ /* 0x001fca00000000ff */
[----:B------:R-:W-:-:S07]  /*dc00*/  IMAD R2, R3, R18, RZ ;  /* 0x0000001203027224 */ /* 0x000fce00078e02ff */
.L_x_483:
[----:B------:R-:W-:Y:S05]  /*dc10*/  BSYNC B1 ;  /* 0x0000000000017941 */ /* 0x000fea0003800000 */
.L_x_482:
        /* <DEDUP_REMOVED lines=12> */
.L_x_485:
[----:B------:R-:W-:Y:S05]  /*dce0*/  BSYNC B1 ;  /* 0x0000000000017941 */ /* 0x000fea0003800000 */
.L_x_484:
[----:B0-----:R-:W-:Y:S01]  /*dcf0*/  @!P4 IMAD R3, R120, R17, R2 ;  /* 0x000000117803c224 */ /* 0x001fe200078e0202 */
[----:B------:R-:W-:Y:S04]  /*dd00*/  BSSY B1, `(.L_x_486) ;  /* 0x0000006000017945 */ /* 0x000fe80003800000 */
[----:B------:R0:W-:Y:S01]  /*dd10*/  @!P4 STG.E.U8 desc[UR36][R6.64+0xc0], R3 ;  /* 0x0000c0030600c986 */ /* 0x0001e2000c101124 */
[----:B------:R-:W-:Y:S05]  /*dd20*/  @P3 BRA `(.L_x_487) ;  /* 0x00000000000c3947 */ /* 0x000fea0003800000 */
[----:B------:R-:W0:Y:S02]  /*dd30*/  LDG.E.U8 R16, desc[UR36][R14.64+0xc1] ;  /* 0x0000c1240e107981 */ /* 0x000e24000c1e1100 */
[----:B0-----:R-:W-:-:S05]  /*dd40*/  PRMT R3, R16, 0x8880, RZ ;  /* 0x0000888010037816 */ /* 0x001fca00000000ff */
[----:B------:R-:W-:-:S07]  /*dd50*/  IMAD R2, R3, R18, RZ ;  /* 0x0000001203027224 */ /* 0x000fce00078e02ff */
.L_x_487:
[----:B------:R-:W-:Y:S05]  /*dd60*/  BSYNC B1 ;  /* 0x0000000000017941 */ /* 0x000fea0003800000 */
.L_x_486:
[----:B------:R-:W-:Y:S01]  /*dd70*/  @!P3 IMAD R121, R121, R17, R2 ;  /* 0x000000117979b224 */ /* 0x000fe200078e0202 */
[----:B------:R-:W-:Y:S04]  /*dd80*/  BSSY B1, `(.L_x_488) ;  /* 0x0000006000017945 */ /* 0x000fe80003800000 */
[----:B------:R0:W-:Y:S01]  /*dd90*/  @!P3 STG.E.U8 desc[UR36][R6.64+0xc1], R121 ;  /* 0x0000c1790600b986 */ /* 0x0001e2000c101124 */
[----:B------:R-:W-:Y:S05]  /*dda0*/  @P5 BRA `(.L_x_489) ;  /* 0x00000000000c5947 */ /* 0x000fea0003800000 */
[----:B------:R-:W0:Y:S02]  /*ddb0*/  LDG.E.U8 R16, desc[UR36][R156.64+0xc0] ;  /* 0x0000c0249c107981 */ /* 0x000e24000c1e1100 */
[----:B0-----:R-:W-:-:S05]  /*ddc0*/  PRMT R3, R16, 0x8880, RZ ;  /* 0x0000888010037816 */ /* 0x001fca00000000ff */
[----:B------:R-:W-:-:S07]  /*ddd0*/  IMAD R2, R3, R18, RZ ;  /* 0x0000001203027224 */ /* 0x000fce00078e02ff */
.L_x_489:
[----:B------:R-:W-:Y:S05]  /*dde0*/  BSYNC B1 ;  /* 0x0000000000017941 */ /* 0x000fea0003800000 */
.L_x_488:
[----:B0-----:R-:W-:Y:S01]  /*ddf0*/  @!P5 IMAD R3, R122, R17, R2 ;  /* 0x000000117a03d224 */ /* 0x001fe200078e0202 */
[----:B------:R-:W-:Y:S04]  /*de00*/  BSSY B1, `(.L_x_490) ;  /* 0x0000006000017945 */ /* 0x000fe80003800000 */
[----:B------:R0:W-:Y:S01]  /*de10*/  @!P5 STG.E.U8 desc[UR36][R8.64+0xc0], R3 ;  /* 0x0000c0030800d986 */ /* 0x0001e2000c101124 */
[----:B------:R-:W-:Y:S05]  /*de20*/  @P6 BRA `(.L_x_491) ;  /* 0x00000000000c6947 */ /* 0x000fea0003800000 */
[----:B------:R-:W0:Y:S02]  /*de30*/  LDG.E.U8 R16, desc[UR36][R156.64+0xc1] ;  /* 0x0000c1249c107981 */ /* 0x000e24000c1e1100 */
[----:B0-----:R-:W-:-:S05]  /*de40*/  PRMT R3, R16, 0x8880, RZ ;  /* 0x0000888010037816 */ /* 0x001fca00000000ff */
[----:B------:R-:W-:-:S07]  /*de50*/  IMAD R2, R3, R18, RZ ;  /* 0x0000001203027224 */ /* 0x000fce00078e02ff */
.L_x_491:
[----:B------:R-:W-:Y:S05]  /*de60*/  BSYNC B1 ;  /* 0x0000000000017941 */ /* 0x000fea0003800000 */
.L_x_490:
[----:B------:R-:W-:Y:S01]  /*de70*/  @!P6 IMAD R123, R123, R17, R2 ;  /* 0x000000117b7be224 */ /* 0x000fe200078e0202 */
[----:B------:R-:W-:Y:S04]  /*de80*/  BSSY B1, `(.L_x_492) ;  /* 0x0000006000017945 */ /* 0x000fe80003800000 */
[----:B------:R0:W-:Y:S01]  /*de90*/  @!P6 STG.E.U8 desc[UR36][R8.64+0xc1], R123 ;  /* 0x0000c17b0800e986 */ /* 0x0001e2000c101124 */
[----:B------:R-:W-:Y:S05]  /*dea0*/  @P1 BRA `(.L_x_493) ;  /* 0x00000000000c1947 */ /* 0x000fea0003800000 */
[----:B------:R-:W0:Y:S02]  /*deb0*/  LDG.E.U8 R16, desc[UR36][R14.64+0xc8] ;  /* 0x0000c8240e107981 */ /* 0x000e24000c1e1100 */
[----:B0-----:R-:W-:-:S05]  /*dec0*/  PRMT R3, R16, 0x8880, RZ ;  /* 0x0000888010037816 */ /* 0x001fca00000000ff */
[----:B------:R-:W-:-:S07]  /*ded0*/  IMAD R2, R3, R18, RZ ;  /* 0x0000001203027224 */ /* 0x000fce00078e02ff */
.L_x_493:
[----:B------:R-:W-:Y:S05]  /*dee0*/  BSYNC B1 ;  /* 0x0000000000017941 */ /* 0x000fea0003800000 */
.L_x_492:
        /* <DEDUP_REMOVED lines=12> */
.L_x_495:
[----:B------:R-:W-:Y:S05]  /*dfb0*/  BSYNC B1 ;  /* 0x0000000000017941 */ /* 0x000fea0003800000 */
.L_x_494:
[----:B------:R-:W-:Y:S01]  /*dfc0*/  @!P4 IMAD R125, R125, R17, R2 ;  /* 0x000000117d7dc224 */ /* 0x000fe200078e0202 */
[----:B------:R-:W-:Y:S04]  /*dfd0*/  BSSY B1, `(.L_x_496) ;  /* 0x0000006000017945 */ /* 0x000fe80003800000 */
[----:B------:R0:W-:Y:S01]  /*dfe0*/  @!P4 STG.E.U8 desc[UR36][R6.64+0xc9], R125 ;  /* 0x0000c97d0600c986 */ /* 0x0001e2000c101124 */
[----:B------:R-:W-:Y:S05]  /*dff0*/  @P3 BRA `(.L_x_497) ;  /* 0x00000000000c3947 */ /* 0x000fea0003800000 */
[----:B------:R-:W0:Y:S02]  /*e000*/  LDG.E.U8 R16, desc[UR36][R156.64+0xc8] ;  /* 0x0000c8249c107981 */ /* 0x000e24000c1e1100 */
[----:B0-----:R-:W-:-:S05]  /*e010*/  PRMT R3, R16, 0x8880, RZ ;  /* 0x0000888010037816 */ /* 0x001fca00000000ff */
[----:B------:R-:W-:-:S07]  /*e020*/  IMAD R2, R3, R18, RZ ;  /* 0x0000001203027224 */ /* 0x000fce00078e02ff */
.L_x_497:
[----:B------:R-:W-:Y:S05]  /*e030*/  BSYNC B1 ;  /* 0x0000000000017941 */ /* 0x000fea0003800000 */
.L_x_496:
[----:B0-----:R-:W-:Y:S01]  /*e040*/  @!P3 IMAD R3, R126, R17, R2 ;  /* 0x000000117e03b224 */ /* 0x001fe200078e0202 */
[----:B------:R-:W-:Y:S04]  /*e050*/  BSSY B1, `(.L_x_498) ;  /* 0x0000006000017945 */ /* 0x000fe80003800000 */
[----:B------:R0:W-:Y:S01]  /*e060*/  @!P3 STG.E.U8 desc[UR36][R8.64+0xc8], R3 ;  /* 0x0000c8030800b986 */ /* 0x0001e2000c101124 */
[----:B------:R-:W-:Y:S05]  /*e070*/  @P5 BRA `(.L_x_499) ;  /* 0x00000000000c5947 */ /* 0x000fea0003800000 */
[----:B------:R-:W0:Y:S02]  /*e080*/  LDG.E.U8 R16, desc[UR36][R156.64+0xc9] ;  /* 0x0000c9249c107981 */ /* 0x000e24000c1e1100 */
[----:B0-----:R-:W-:-:S05]  /*e090*/  PRMT R3, R16, 0x8880, RZ ;  /* 0x0000888010037816 */ /* 0x001fca00000000ff */
[----:B------:R-:W-:-:S07]  /*e0a0*/  IMAD R2, R3, R18, RZ ;  /* 0x0000001203027224 */ /* 0x000fce00078e02ff */
.L_x_499:
[----:B------:R-:W-:Y:S05]  /*e0b0*/  BSYNC B1 ;  /* 0x0000000000017941 */ /* 0x000fea0003800000 */
.L_x_498:
[----:B------:R-:W-:Y:S01]  /*e0c0*/  @!P5 IMAD R127, R127, R17, R2 ;  /* 0x000000117f7fd224 */ /* 0x000fe200078e0202 */
[----:B------:R-:W-:Y:S04]  /*e0d0*/  BSSY B1, `(.L_x_500) ;  /* 0x0000006000017945 */ /* 0x000fe80003800000 */
[----:B------:R0:W-:Y:S01]  /*e0e0*/  @!P5 STG.E.U8 desc[UR36][R8.64+0xc9], R127 ;  /* 0x0000c97f0800d986 */ /* 0x0001e2000c101124 */
[----:B------:R-:W-:Y:S05]  /*e0f0*/  @P6 BRA `(.L_x_501) ;  /* 0x00000000000c6947 */ /* 0x000fea0003800000 */
[----:B------:R-:W0:Y:S02]  /*e100*/  LDG.E.U8 R16, desc[UR36][R14.64+0xd0] ;  /* 0x0000d0240e107981 */ /* 0x000e24000c1e1100 */
[----:B0-----:R-:W-:-:S05]  /*e110*/  PRMT R3, R16, 0x8880, RZ ;  /* 0x0000888010037816 */ /* 0x001fca00000000ff */
[----:B------:R-:W-:-:S07]  /*e120*/  IMAD R2, R3, R18, RZ ;  /* 0x0000001203027224 */ /* 0x000fce00078e02ff */
.L_x_501:
[----:B------:R-:W-:Y:S05]  /*e130*/  BSYNC B1 ;  /* 0x0000000000017941 */ /* 0x000fea0003800000 */
.L_x_500:
[----:B0-----:R-:W-:Y:S01]  /*e140*/  @!P6 IMAD R3, R128, R17, R2 ;  /* 0x000000118003e224 */ /* 0x001fe200078e0202 */
[----:B------:R-:W-:Y:S04]  /*e150*/  BSSY B1, `(.L_x_502) ;  /* 0x0000006000017945 */ /* 0x000fe80003800000 */
[----:B------:R0:W-:Y:S01]  /*e160*/  @!P6 STG.E.U8 desc[UR36][R6.64+0xd0], R3 ;  /* 0x0000d0030600e986 */ /* 0x0001e2000c101124 */
[----:B------:R-:W-:Y:S05]  /*e170*/  @P1 BRA `(.L_x_503) ;  /* 0x00000000000c1947 */ /* 0x000fea0003800000 */
[----:B------:R-:W0:Y:S02]  /*e180*/  LDG.E.U8 R16, desc[UR36][R14.64+0xd1] ;  /* 0x0000d1240e107981 */ /* 0x000e24000c1e1100 */
[----:B0-----:R-:W-:-:S05]  /*e190*/  PRMT R3, R16, 0x8880, RZ ;  /* 0x0000888010037816 */ /* 0x001fca00000000ff */
[----:B------:R-:W-:-:S07]  /*e1a0*/  IMAD R2, R3, R18, RZ ;  /* 0x0000001203027224 */ /* 0x000fce00078e02ff */
.L_x_503:
[----:B------:R-:W-:Y:S05]  /*e1b0*/  BSYNC B1 ;  /* 0x0000000000017941 */ /* 0x000fea0003800000 */
.L_x_502:
        /* <DEDUP_REMOVED lines=12> */
.L_x_505:
[----:B------:R-:W-:Y:S05]  /*e280*/  BSYNC B1 ;  /* 0x0000000000017941 */ /* 0x000fea0003800000 */
.L_x_504:
[----:B0-----:R-:W-:Y:S01]  /*e290*/  @!P4 IMAD R3, R130, R17, R2 ;  /* 0x000000118203c224 */ /* 0x001fe200078e0202 */
[----:B------:R-:W-:Y:S04]  /*e2a0*/  BSSY B1, `(.L_x_506) ;  /* 0x0000006000017945 */ /* 0x000fe80003800000 */
[----:B------:R0:W-:Y:S01]  /*e2b0*/  @!P4 STG.E.U8 desc[UR36][R8.64+0xd0], R3 ;  /* 0x0000d0030800c986 */ /* 0x0001e2000c101124 */
[----:B------:R-:W-:Y:S05]  /*e2c0*/  @P3 BRA `(.L_x_507) ;  /* 0x00000000000c3947 */ /* 0x000fea0003800000 */
[----:B------:R-:W0:Y:S02]  /*e2d0*/  LDG.E.U8 R16, desc[UR36][R156.64+0xd1] ;  /* 0x0000d1249c107981 */ /* 0x000e24000c1e1100 */
[----:B0-----:R-:W-:-:S05]  /*e2e0*/  PRMT R3, R16, 0x8880, RZ ;  /* 0x0000888010037816 */ /* 0x001fca00000000ff */
[----:B------:R-:W-:-:S07]  /*e2f0*/  IMAD R2, R3, R18, RZ ;  /* 0x0000001203027224 */ /* 0x000fce00078e02ff */
.L_x_507:
[----:B------:R-:W-:Y:S05]  /*e300*/  BSYNC B1 ;  /* 0x0000000000017941 */ /* 0x000fea0003800000 */
.L_x_506:
[----:B------:R-:W-:Y:S01]  /*e310*/  @!P3 IMAD R131, R131, R17, R2 ;  /* 0x000000118383b224 */ /* 0x000fe200078e0202 */
[----:B------:R-:W-:Y:S04]  /*e320*/  BSSY B1, `(.L_x_508) ;  /* 0x0000006000017945 */ /* 0x000fe80003800000 */
[----:B------:R0:W-:Y:S01]  /*e330*/  @!P3 STG.E.U8 desc[UR36][R8.64+0xd1], R131 ;  /* 0x0000d1830800b986 */ /* 0x0001e2000c101124 */
[----:B------:R-:W-:Y:S05]  /*e340*/  @P5 BRA `(.L_x_509) ;  /* 0x00000000000c5947 */ /* 0x000fea0003800000 */
[----:B------:R-:W0:Y:S02]  /*e350*/  LDG.E.U8 R16, desc[UR36][R14.64+0xd8] ;  /* 0x0000d8240e107981 */ /* 0x000e24000c1e1100 */
[----:B0-----:R-:W-:-:S05]  /*e360*/  PRMT R3, R16, 0x8880, RZ ;  /* 0x0000888010037816 */ /* 0x001fca00000000ff */
[----:B------:R-:W-:-:S07]  /*e370*/  IMAD R2, R3, R18, RZ ;  /* 0x0000001203027224 */ /* 0x000fce00078e02ff */
.L_x_509:
[----:B------:R-:W-:Y:S05]  /*e380*/  BSYNC B1 ;  /* 0x0000000000017941 */ /* 0x000fea0003800000 */
.L_x_508:
[----:B0-----:R-:W-:Y:S01]  /*e390*/  @!P5 IMAD R3, R132, R17, R2 ;  /* 0x000000118403d224 */ /* 0x001fe200078e0202 */
[----:B------:R-:W-:Y:S04]  /*e3a0*/  BSSY B1, `(.L_x_510) ;  /* 0x0000006000017945 */ /* 0x000fe80003800000 */
[----:B------:R0:W-:Y:S01]  /*e3b0*/  @!P5 STG.E.U8 desc[UR36][R6.64+0xd8], R3 ;  /* 0x0000d8030600d986 */ /* 0x0001e2000c101124 */
[----:B------:R-:W-:Y:S05]  /*e3c0*/  @P6 BRA `(.L_x_511) ;  /* 0x00000000000c6947 */ /* 0x000fea0003800000 */
[----:B------:R-:W0:Y:S02]  /*e3d0*/  LDG.E.U8 R16, desc[UR36][R14.64+0xd9] ;  /* 0x0000d9240e107981 */ /* 0x000e24000c1e1100 */
[----:B0-----:R-:W-:-:S05]  /*e3e0*/  PRMT R3, R16, 0x8880, RZ ;  /* 0x0000888010037816 */ /* 0x001fca00000000ff */
[----:B------:R-:W-:-:S07]  /*e3f0*/  IMAD R2, R3, R18, RZ ;  /* 0x0000001203027224 */ /* 0x000fce00078e02ff */
.L_x_511:
[----:B------:R-:W-:Y:S05]  /*e400*/  BSYNC B1 ;  /* 0x0000000000017941 */ /* 0x000fea0003800000 */
.L_x_510:
[----:B------:R-:W-:Y:S01]  /*e410*/  @!P6 IMAD R133, R133, R17, R2 ;  /* 0x000000118585e224 */ /* 0x000fe200078e0202 */
[----:B------:R-:W-:Y:S04]  /*e420*/  BSSY B1, `(.L_x_512) ;  /* 0x0000006000017945 */ /* 0x000fe80003800000 */
[----:B------:R0:W-:Y:S01]  /*e430*/  @!P6 STG.E.U8 desc[UR36][R6.64+0xd9], R133 ;  /* 0x0000d9850600e986 */ /* 0x0001e2000c101124 */
[----:B------:R-:W-:Y:S05]  /*e440*/  @P1 BRA `(.L_x_513) ;  /* 0x00000000000c1947 */ /* 0x000fea0003800000 */
[----:B------:R-:W0:Y:S02]  /*e450*/  LDG.E.U8 R16, desc[UR36][R156.64+0xd8] ;  /* 0x0000d8249c107981 */ /* 0x000e24000c1e1100 */
[----:B0-----:R-:W-:-:S05]  /*e460*/  PRMT R3, R16, 0x8880, RZ ;  /* 0x0000888010037816 */ /* 0x001fca00000000ff */
[----:B------:R-:W-:-:S07]  /*e470*/  IMAD R2, R3, R18, RZ ;  /* 0x0000001203027224 */ /* 0x000fce00078e02ff */
.L_x_513:
[----:B------:R-:W-:Y:S05]  /*e480*/  BSYNC B1 ;  /* 0x0000000000017941 */ /* 0x000fea0003800000 */
.L_x_512:
        /* <DEDUP_REMOVED lines=12> */
.L_x_515:
[----:B------:R-:W-:Y:S05]  /*e550*/  BSYNC B1 ;  /* 0x0000000000017941 */ /* 0x000fea0003800000 */
.L_x_514:
[----:B------:R-:W-:Y:S01]  /*e560*/  @!P4 IMAD R135, R135, R17, R2 ;  /* 0x000000118787c224 */ /* 0x000fe200078e0202 */
[----:B------:R-:W-:Y:S04]  /*e570*/  BSSY B1, `(.L_x_516) ;  /* 0x0000006000017945 */ /* 0x000fe80003800000 */
[----:B------:R0:W-:Y:S01]  /*e580*/  @!P4 STG.E.U8 desc[UR36][R8.64+0xd9], R135 ;  /* 0x0000d9870800c986 */ /* 0x0001e2000c101124 */
[----:B------:R-:W-:Y:S05]  /*e590*/  @P3 BRA `(.L_x_517) ;  /* 0x00000000000c3947 */ /* 0x000fea0003800000 */
[----:B------:R-:W0:Y:S02]  /*e5a0*/  LDG.E.U8 R16, desc[UR36][R14.64+0xe0] ;  /* 0x0000e0240e107981 */ /* 0x000e24000c1e1100 */
[----:B0-----:R-:W-:-:S05]  /*e5b0*/  PRMT R3, R16, 0x8880, RZ ;  /* 0x0000888010037816 */ /* 0x001fca00000000ff */
[----:B------:R-:W-:-:S07]  /*e5c0*/  IMAD R2, R3, R18, RZ ;  /* 0x0000001203027224 */ /* 0x000fce00078e02ff */
.L_x_517:
[----:B------:R-:W-:Y:S05]  /*e5d0*/  BSYNC B1 ;  /* 0x0000000000017941 */ /* 0x000fea0003800000 */
.L_x_516:
[----:B0-----:R-:W-:Y:S01]  /*e5e0*/  @!P3 IMAD R3, R136, R17, R2 ;  /* 0x000000118803b224 */ /* 0x001fe200078e0202 */
[----:B------:R-:W-:Y:S04]  /*e5f0*/  BSSY B1, `(.L_x_518) ;  /* 0x0000006000017945 */ /* 0x000fe80003800000 */
[----:B------:R0:W-:Y:S01]  /*e600*/  @!P3 STG.E.U8 desc[UR36][R6.64+0xe0], R3 ;  /* 0x0000e0030600b986 */ /* 0x0001e2000c101124 */
[----:B------:R-:W-:Y:S05]  /*e610*/  @P5 BRA `(.L_x_519) ;  /* 0x00000000000c5947 */ /* 0x000fea0003800000 */
[----:B------:R-:W0:Y:S02]  /*e620*/  LDG.E.U8 R16, desc[UR36][R14.64+0xe1] ;  /* 0x0000e1240e107981 */ /* 0x000e24000c1e1100 */
[----:B0-----:R-:W-:-:S05]  /*e630*/  PRMT R3, R16, 0x8880, RZ ;  /* 0x0000888010037816 */ /* 0x001fca00000000ff */
[----:B------:R-:W-:-:S07]  /*e640*/  IMAD R2, R3, R18, RZ ;  /* 0x0000001203027224 */ /* 0x000fce00078e02ff */
.L_x_519:
[----:B------:R-:W-:Y:S05]  /*e650*/  BSYNC B1 ;  /* 0x0000000000017941 */ /* 0x000fea0003800000 */
.L_x_518:
[----:B------:R-:W-:Y:S01]  /*e660*/  @!P5 IMAD R137, R137, R17, R2 ;  /* 0x000000118989d224 */ /* 0x000fe200078e0202 */
[----:B------:R-:W-:Y:S04]  /*e670*/  BSSY B1, `(.L_x_520) ;  /* 0x0000006000017945 */ /* 0x000fe80003800000 */
[----:B------:R0:W-:Y:S01]  /*e680*/  @!P5 STG.E.U8 desc[UR36][R6.64+0xe1], R137 ;  /* 0x0000e1890600d986 */ /* 0x0001e2000c101124 */
[----:B------:R-:W-:Y:S05]  /*e690*/  @P6 BRA `(.L_x_521) ;  /* 0x00000000000c6947 */ /* 0x000fea0003800000 */
[----:B------:R-:W0:Y:S02]  /*e6a0*/  LDG.E.U8 R16, desc[UR36][R156.64+0xe0] ;  /* 0x0000e0249c107981 */ /* 0x000e24000c1e1100 */
[----:B0-----:R-:W-:-:S05]  /*e6b0*/  PRMT R3, R16, 0x8880, RZ ;  /* 0x0000888010037816 */ /* 0x001fca00000000ff */
[----:B------:R-:W-:-:S07]  /*e6c0*/  IMAD R2, R3, R18, RZ ;  /* 0x0000001203027224 */ /* 0x000fce00078e02ff */
.L_x_521:
[----:B------:R-:W-:Y:S05]  /*e6d0*/  BSYNC B1 ;  /* 0x0000000000017941 */ /* 0x000fea0003800000 */
.L_x_520:
[----:B0-----:R-:W-:Y:S01]  /*e6e0*/  @!P6 IMAD R3, R138, R17, R2 ;  /* 0x000000118a03e224 */ /* 0x001fe200078e0202 */
[----:B------:R-:W-:Y:S04]  /*e6f0*/  BSSY B1, `(.L_x_522) ;  /* 0x0000006000017945 */ /* 0x000fe80003800000 */
[----:B------:R0:W-:Y:S01]  /*e700*/  @!P6 STG.E.U8 desc[UR36][R8.64+0xe0], R3 ;  /* 0x0000e0030800e986 */ /* 0x0001e2000c101124 */
[----:B------:R-:W-:Y:S05]  /*e710*/  @P1 BRA `(.L_x_523) ;  /* 0x00000000000c1947 */ /* 0x000fea0003800000 */
[----:B------:R-:W0:Y:S02]  /*e720*/  LDG.E.U8 R16, desc[UR36][R156.64+0xe1] ;  /* 0x0000e1249c107981 */ /* 0x000e24000c1e1100 */
[----:B0-----:R-:W-:-:S05]  /*e730*/  PRMT R3, R16, 0x8880, RZ ;  /* 0x0000888010037816 */ /* 0x001fca00000000ff */
[----:B------:R-:W-:-:S07]  /*e740*/  IMAD R2, R3, R18, RZ ;  /* 0x0000001203027224 */ /* 0x000fce00078e02ff */
.L_x_523:
[----:B------:R-:W-:Y:S05]  /*e750*/  BSYNC B1 ;  /* 0x0000000000017941 */ /* 0x000fea0003800000 */
.L_x_522:
        /* <DEDUP_REMOVED lines=12> */
.L_x_525:
[----:B------:R-:W-:Y:S05]  /*e820*/  BSYNC B1 ;  /* 0x0000000000017941 */ /* 0x000fea0003800000 */
.L_x_524:
[----:B0-----:R-:W-:Y:S01]  /*e830*/  @!P5 IMAD R3, R140, R17, R2 ;  /* 0x000000118c03d224 */ /* 0x001fe200078e0202 */
[----:B------:R-:W-:Y:S04]  /*e840*/  BSSY B1, `(.L_x_526) ;  /* 0x0000006000017945 */ /* 0x000fe80003800000 */
[----:B------:R0:W-:Y:S01]  /*e850*/  @!P5 STG.E.U8 desc[UR36][R6.64+0xe8], R3 ;  /* 0x0000e8030600d986 */ /* 0x0001e2000c101124 */
[----:B------:R-:W-:Y:S05]  /*e860*/  @P3 BRA `(.L_x_527) ;  /* 0x00000000000c3947 */ /* 0x000fea0003800000 */
[----:B------:R-:W0:Y:S02]  /*e870*/  LDG.E.U8 R16, desc[UR36][R14.64+0xe9] ;  /* 0x0000e9240e107981 */ /* 0x000e24000c1e1100 */
[----:B0-----:R-:W-:-:S05]  /*e880*/  PRMT R3, R16, 0x8880, RZ ;  /* 0x0000888010037816 */ /* 0x001fca00000000ff */
[----:B------:R-:W-:-:S07]  /*e890*/  IMAD R2, R3, R18, RZ ;  /* 0x0000001203027224 */ /* 0x000fce00078e02ff */
.L_x_527:
[----:B------:R-:W-:Y:S05]  /*e8a0*/  BSYNC B1 ;  /* 0x0000000000017941 */ /* 0x000fea0003800000 */
.L_x_526:
[----:B------:R-:W-:Y:S01]  /*e8b0*/  @!P3 IMAD R141, R141, R17, R2 ;  /* 0x000000118d8db224 */ /* 0x000fe200078e0202 */
[----:B------:R-:W-:Y:S04]  /*e8c0*/  BSSY B1, `(.L_x_528) ;  /* 0x0000006000017945 */ /* 0x000fe80003800000 */
[----:B------:R0:W-:Y:S01]  /*e8d0*/  @!P3 STG.E.U8 desc[UR36][R6.64+0xe9], R141 ;  /* 0x0000e98d0600b986 */ /* 0x0001e2000c101124 */
[----:B------:R-:W-:Y:S05]  /*e8e0*/  @P1 BRA `(.L_x_529) ;  /* 0x00000000000c1947 */ /* 0x000fea0003800000 */
[----:B------:R-:W0:Y:S02]  /*e8f0*/  LDG.E.U8 R16, desc[UR36][R156.64+0xe8] ;  /* 0x0000e8249c107981 */ /* 0x000e24000c1e1100 */
[----:B0-----:R-:W-:-:S05]  /*e900*/  PRMT R3, R16, 0x8880, RZ ;  /* 0x0000888010037816 */ /* 0x001fca00000000ff */
[----:B------:R-:W-:-:S07]  /*e910*/  IMAD R2, R3, R18, RZ ;  /* 0x0000001203027224 */ /* 0x000fce00078e02ff */
.L_x_529:
[----:B------:R-:W-:Y:S05]  /*e920*/  BSYNC B1 ;  /* 0x0000000000017941 */ /* 0x000fea0003800000 */
.L_x_528:
[----:B0-----:R-:W-:Y:S01]  /*e930*/  @!P1 IMAD R3, R142, R17, R2 ;  /* 0x000000118e039224 */ /* 0x001fe200078e0202 */
[----:B------:R-:W-:Y:S04]  /*e940*/  BSSY B1, `(.L_x_530) ;  /* 0x0000006000017945 */ /* 0x000fe80003800000 */
[----:B------:R0:W-:Y:S01]  /*e950*/  @!P1 STG.E.U8 desc[UR36][R8.64+0xe8], R3 ;  /* 0x0000e80308009986 */ /* 0x0001e2000c101124 */
[----:B------:R-:W-:Y:S05]  /*e960*/  @P6 BRA `(.L_x_531) ;  /* 0x00000000000c6947 */ /* 0x000fea0003800000 */
[----:B------:R-:W0:Y:S02]  /*e970*/  LDG.E.U8 R16, desc[UR36][R156.64+0xe9] ;  /* 0x0000e9249c107981 */ /* 0x000e24000c1e1100 */
[----:B0-----:R-:W-:-:S05]  /*e980*/  PRMT R3, R16, 0x8880, RZ ;  /* 0x0000888010037816 */ /* 0x001fca00000000ff */
[----:B------:R-:W-:-:S07]  /*e990*/  IMAD R2, R3, R18, RZ ;  /* 0x0000001203027224 */ /* 0x000fce00078e02ff */
.L_x_531:
[----:B------:R-:W-:Y:S05]  /*e9a0*/  BSYNC B1 ;  /* 0x0000000000017941 */ /* 0x000fea0003800000 */
.L_x_530:
[----:B------:R-:W-:Y:S01]  /*e9b0*/  @!P6 IMAD R143, R143, R17, R2 ;  /* 0x000000118f8fe224 */ /* 0x000fe200078e0202 */
[----:B------:R-:W-:Y:S04]  /*e9c0*/  BSSY B1, `(.L_x_532) ;  /* 0x0000006000017945 */ /* 0x000fe80003800000 */
[----:B------:R0:W-:Y:S01]  /*e9d0*/  @!P6 STG.E.U8 desc[UR36][R8.64+0xe9], R143 ;  /* 0x0000e98f0800e986 */ /* 0x0001e2000c101124 */
[----:B------:R-:W-:Y:S05]  /*e9e0*/  @P4 BRA `(.L_x_533) ;  /* 0x00000000000c4947 */ /* 0x000fea0003800000 */
[----:B------:R-:W0:Y:S02]  /*e9f0*/  LDG.E.U8 R16, desc[UR36][R14.64+0xf0] ;  /* 0x0000f0240e107981 */ /* 0x000e24000c1e1100 */
[----:B0-----:R-:W-:-:S05]  /*ea00*/  PRMT R3, R16, 0x8880, RZ ;  /* 0x0000888010037816 */ /* 0x001fca00000000ff */
[----:B------:R-:W-:-:S07]  /*ea10*/  IMAD R2, R3, R18, RZ ;  /* 0x0000001203027224 */ /* 0x000fce00078e02ff */
.L_x_533:
[----:B------:R-:W-:Y:S05]  /*ea20*/  BSYNC B1 ;  /* 0x0000000000017941 */ /* 0x000fea0003800000 */
.L_x_532:
[----:B------:R-:W-:Y:S01]  /*ea30*/  ISETP.LT.OR P3, PT, R0, 0xf2, !P2 ;  /* 0x000000f20000780c */ /* 0x000fe20005761670 */
[----:B0-----:R-:W-:Y:S01]  /*ea40*/  @!P4 IMAD R3, R144, R17, R2 ;  /* 0x000000119003c224 */ /* 0x001fe200078e0202 */
[----:B------:R-:W-:Y:S01]  /*ea50*/  BSSY B1, `(.L_x_534) ;  /* 0x000000b000017945 */ /* 0x000fe20003800000 */
[C---:B------:R-:W-:Y:S02]  /*ea60*/  ISETP.LT.OR P1, PT, R0.reuse, 0xf1, !P0 ;  /* 0x000000f10000780c */ /* 0x040fe40004721670 */
[C---:B------:R-:W-:Y:S01]  /*ea70*/  ISETP.LT.OR P5, PT, R0.reuse, 0xf2, !P0 ;  /* 0x000000f20000780c */ /* 0x040fe200047a1670 */
[----:B------:R0:W-:Y:S01]  /*ea80*/  @!P4 STG.E.U8 desc[UR36][R6.64+0xf0], R3 ;  /* 0x0000f0030600c986 */ /* 0x0001e2000c101124 */
[C---:B------:R-:W-:Y:S02]  /*ea90*/  ISETP.LT.OR P4, PT, R0.reuse, 0xf9, !P2 ;  /* 0x000000f90000780c */ /* 0x040fe40005781670 */
[C---:B------:R-:W-:Y:S02]  /*eaa0*/  ISETP.LT.OR P2, PT, R0.reuse, 0xfa, !P2 ;  /* 0x000000fa0000780c */ /* 0x040fe40005741670 */
[----:B------:R-:W-:-:S02]  /*eab0*/  ISETP.LT.OR P6, PT, R0, 0xf9, !P0 ;  /* 0x000000f90000780c */ /* 0x000fc400047c1670 */
[----:B------:R-:W-:Y:S11]  /*eac0*/  @P3 BRA `(.L_x_535) ;  /* 0x00000000000c3947 */ /* 0x000ff60003800000 */
[----:B------:R-:W0:Y:S02]  /*ead0*/  LDG.E.U8 R16, desc[UR36][R14.64+0xf1] ;  /* 0x0000f1240e107981 */ /* 0x000e24000c1e1100 */
[----:B0-----:R-:W-:-:S05]  /*eae0*/  PRMT R3, R16, 0x8880, RZ ;  /* 0x0000888010037816 */ /* 0x001fca00000000ff */
[----:B------:R-:W-:-:S07]  /*eaf0*/  IMAD R2, R3, R18, RZ ;  /* 0x0000001203027224 */ /* 0x000fce00078e02ff */
.L_x_535:
[----:B------:R-:W-:Y:S05]  /*eb00*/  BSYNC B1 ;  /* 0x0000000000017941 */ /* 0x000fea0003800000 */
.L_x_534:
[----:B------:R-:W-:Y:S01]  /*eb10*/  @!P3 IMAD R145, R145, R17, R2 ;  /* 0x000000119191b224 */ /* 0x000fe200078e0202 */
[----:B------:R-:W-:Y:S04]  /*eb20*/  BSSY B1, `(.L_x_536) ;  /* 0x0000006000017945 */ /* 0x000fe80003800000 */
[----:B------:R0:W-:Y:S01]  /*eb30*/  @!P3 STG.E.U8 desc[UR36][R6.64+0xf1], R145 ;  /* 0x0000f1910600b986 */ /* 0x0001e2000c101124 */
[----:B------:R-:W-:Y:S05]  /*eb40*/  @P1 BRA `(.L_x_537) ;  /* 0x00000000000c1947 */ /* 0x000fea0003800000 */
[----:B------:R-:W0:Y:S02]  /*eb50*/  LDG.E.U8 R16, desc[UR36][R156.64+0xf0] ;  /* 0x0000f0249c107981 */ /* 0x000e24000c1e1100 */
[----:B0-----:R-:W-:-:S05]  /*eb60*/  PRMT R3, R16, 0x8880, RZ ;  /* 0x0000888010037816 */ /* 0x001fca00000000ff */
[----:B------:R-:W-:-:S07]  /*eb70*/  IMAD R2, R3, R18, RZ ;  /* 0x0000001203027224 */ /* 0x000fce00078e02ff */
.L_x_537:
[----:B------:R-:W-:Y:S05]  /*eb80*/  BSYNC B1 ;  /* 0x0000000000017941 */ /* 0x000fea0003800000 */
.L_x_536:
[----:B0-----:R-:W-:Y:S01]  /*eb90*/  @!P1 IMAD R3, R146, R17, R2 ;  /* 0x0000001192039224 */ /* 0x001fe200078e0202 */
[----:B------:R-:W-:Y:S04]  /*eba0*/  BSSY B1, `(.L_x_538) ;  /* 0x0000006000017945 */ /* 0x000fe80003800000 */
[----:B------:R0:W-:Y:S01]  /*ebb0*/  @!P1 STG.E.U8 desc[UR36][R8.64+0xf0], R3 ;  /* 0x0000f00308009986 */ /* 0x0001e2000c101124 */
[----:B------:R-:W-:Y:S05]  /*ebc0*/  @P5 BRA `(.L_x_539) ;  /* 0x00000000000c5947 */ /* 0x000fea0003800000 */
[----:B------:R-:W0:Y:S02]  /*ebd0*/  LDG.E.U8 R16, desc[UR36][R156.64+0xf1] ;  /* 0x0000f1249c107981 */ /* 0x000e24000c1e1100 */
[----:B0-----:R-:W-:-:S05]  /*ebe0*/  PRMT R3, R16, 0x8880, RZ ;  /* 0x0000888010037816 */ /* 0x001fca00000000ff */
[----:B------:R-:W-:-:S07]  /*ebf0*/  IMAD R2, R3, R18, RZ ;  /* 0x0000001203027224 */ /* 0x000fce00078e02ff */
.L_x_539:
[----:B------:R-:W-:Y:S05]  /*ec00*/  BSYNC B1 ;  /* 0x0000000000017941 */ /* 0x000fea0003800000 */
.L_x_538:
[----:B------:R-:W-:Y:S01]  /*ec10*/  @!P5 IMAD R147, R147, R17, R2 ;  /* 0x000000119393d224 */ /* 0x000fe200078e0202 */
[----:B------:R-:W-:Y:S04]  /*ec20*/  BSSY B1, `(.L_x_540) ;  /* 0x0000006000017945 */ /* 0x000fe80003800000 */
[----:B------:R0:W-:Y:S01]  /*ec30*/  @!P5 STG.E.U8 desc[UR36][R8.64+0xf1], R147 ;  /* 0x0000f1930800d986 */ /* 0x0001e2000c101124 */
[----:B------:R-:W-:Y:S05]  /*ec40*/  @P4 BRA `(.L_x_541) ;  /* 0x00000000000c4947 */ /* 0x000fea0003800000 */
[----:B------:R-:W0:Y:S02]  /*ec50*/  LDG.E.U8 R16, desc[UR36][R14.64+0xf8] ;  /* 0x0000f8240e107981 */ /* 0x000e24000c1e1100 */
[----:B0-----:R-:W-:-:S05]  /*ec60*/  PRMT R3, R16, 0x8880, RZ ;  /* 0x0000888010037816 */ /* 0x001fca00000000ff */
[----:B------:R-:W-:-:S07]  /*ec70*/  IMAD R2, R3, R18, RZ ;  /* 0x0000001203027224 */ /* 0x000fce00078e02ff */
.L_x_541:
[----:B------:R-:W-:Y:S05]  /*ec80*/  BSYNC B1 ;  /* 0x0000000000017941 */ /* 0x000fea0003800000 */
.L_x_540:
[----:B0-----:R-:W-:Y:S01]  /*ec90*/  @!P4 IMAD R3, R148, R17, R2 ;  /* 0x000000119403c224 */ /* 0x001fe200078e0202 */
[----:B------:R-:W-:Y:S04]  /*eca0*/  BSSY B1, `(.L_x_542) ;  /* 0x0000006000017945 */ /* 0x000fe80003800000 */
[----:B------:R0:W-:Y:S01]  /*ecb0*/  @!P4 STG.E.U8 desc[UR36][R6.64+0xf8], R3 ;  /* 0x0000f8030600c986 */ /* 0x0001e2000c101124 */
[----:B------:R-:W-:Y:S05]  /*ecc0*/  @P2 BRA `(.L_x_543) ;  /* 0x00000000000c2947 */ /* 0x000fea0003800000 */
[----:B------:R-:W0:Y:S02]  /*ecd0*/  LDG.E.U8 R16, desc[UR36][R14.64+0xf9] ;  /* 0x0000f9240e107981 */ /* 0x000e24000c1e1100 */
[----:B0-----:R-:W-:-:S05]  /*ece0*/  PRMT R3, R16, 0x8880, RZ ;  /* 0x0000888010037816 */ /* 0x001fca00000000ff */
[----:B------:R-:W-:-:S07]  /*ecf0*/  IMAD R2, R3, R18, RZ ;  /* 0x0000001203027224 */ /* 0x000fce00078e02ff */
.L_x_543:
[----:B------:R-:W-:Y:S05]  /*ed00*/  BSYNC B1 ;  /* 0x0000000000017941 */ /* 0x000fea0003800000 */
.L_x_542:
[----:B------:R-:W-:Y:S01]  /*ed10*/  @!P2 IMAD R149, R149, R17, R2 ;  /* 0x000000119595a224 */ /* 0x000fe200078e0202 */
[----:B------:R-:W-:Y:S04]  /*ed20*/  BSSY B1, `(.L_x_544) ;  /* 0x0000006000017945 */ /* 0x000fe80003800000 */
[----:B------:R0:W-:Y:S01]  /*ed30*/  @!P2 STG.E.U8 desc[UR36][R6.64+0xf9], R149 ;  /* 0x0000f9950600a986 */ /* 0x0001e2000c101124 */
[----:B------:R-:W-:Y:S05]  /*ed40*/  @P6 BRA `(.L_x_545) ;  /* 0x00000000000c6947 */ /* 0x000fea0003800000 */
[----:B------:R-:W0:Y:S02]  /*ed50*/  LDG.E.U8 R16, desc[UR36][R156.64+0xf8] ;  /* 0x0000f8249c107981 */ /* 0x000e24000c1e1100 */
[----:B0-----:R-:W-:-:S05]  /*ed60*/  PRMT R3, R16, 0x8880, RZ ;  /* 0x0000888010037816 */ /* 0x001fca00000000ff */
[----:B------:R-:W-:-:S07]  /*ed70*/  IMAD R2, R3, R18, RZ ;  /* 0x0000001203027224 */ /* 0x000fce00078e02ff */
.L_x_545:
[----:B------:R-:W-:Y:S05]  /*ed80*/  BSYNC B1 ;  /* 0x0000000000017941 */ /* 0x000fea0003800000 */
.L_x_544:
[----:B0-----:R-:W-:Y:S01]  /*ed90*/  @!P6 IMAD R3, R150, R17, R2 ;  /* 0x000000119603e224 */ /* 0x001fe200078e0202 */
[----:B------:R-:W-:Y:S01]  /*eda0*/  ISETP.LT.OR P0, PT, R0, 0xfa, !P0 ;  /* 0x000000fa0000780c */ /* 0x000fe20004701670 */
[----:B------:R-:W-:Y:S03]  /*edb0*/  BSSY B1, `(.L_x_546) ;  /* 0x0000006000017945 */ /* 0x000fe60003800000 */
[----:B------:R0:W-:Y:S09]  /*edc0*/  @!P6 STG.E.U8 desc[UR36][R8.64+0xf8], R3 ;  /* 0x0000f8030800e986 */ /* 0x0001f2000c101124 */
[----:B------:R-:W-:Y:S05]  /*edd0*/  @P0 BRA `(.L_x_547) ;  /* 0x00000000000c0947 */ /* 0x000fea0003800000 */
[----:B------:R-:W0:Y:S02]  /*ede0*/  LDG.E.U8 R16, desc[UR36][R156.64+0xf9] ;  /* 0x0000f9249c107981 */ /* 0x000e24000c1e1100 */
[----:B0-----:R-:W-:-:S05]  /*edf0*/  PRMT R3, R16, 0x8880, RZ ;  /* 0x0000888010037816 */ /* 0x001fca00000000ff */
[----:B------:R-:W-:-:S07]  /*ee00*/  IMAD R2, R3, R18, RZ ;  /* 0x0000001203027224 */ /* 0x000fce00078e02ff */
.L_x_547:
[----:B------:R-:W-:Y:S05]  /*ee10*/  BSYNC B1 ;  /* 0x0000000000017941 */ /* 0x000fea0003800000 */
.L_x_546:
[----:B------:R-:W-:Y:S01]  /*ee20*/  IMAD R151, R151, R17, R2 ;  /* 0x0000001197977224 */ /* 0x000fe200078e0202 */
[----:B------:R-:W-:Y:S06]  /*ee30*/  @P0 BRA `(.L_x_548) ;  /* 0x0000003800180947 */ /* 0x000fec0003800000 */
[----:B------:R0:W-:Y:S01]  /*ee40*/  STG.E.U8 desc[UR36][R8.64+0xf9], R151 ;  /* 0x0000f99708007986 */ /* 0x0001e2000c101124 */
[----:B------:R-:W-:Y:S05]  /*ee50*/  BRA `(.L_x_548) ;  /* 0x0000003800107947 */ /* 0x000fea0003800000 */
.L_x_35:
[----:B------:R-:W2:Y:S04]  /*ee60*/  LDL.LU R2, [R1] ;  /* 0x0000000001027983 */ /* 0x000ea80000300800 */
[----:B------:R-:W3:Y:S04]  /*ee70*/  LDL.LU R3, [R1+0xc] ;  /* 0x00000c0001037983 */ /* 0x000ee80000300800 */
[----:B------:R-:W4:Y:S04]  /*ee80*/  LDL.LU R12, [R1+0x14] ;  /* 0x00001400010c7983 */ /* 0x000f280000300800 */
[----:B------:R-:W5:Y:S04]  /*ee90*/  LDL.LU R13, [R1+0x98] ;  /* 0x00009800010d7983 */ /* 0x000f680000300800 */
        /* <DEDUP_REMOVED lines=61> */
[----:B------:R-:W5:Y:S01]  /*f270*/  LDL.LU R178, [R1+0x194] ;  /* 0x0001940001b27983 */ /* 0x000f620000300800 */
[----:B------:R-:W-:-:S03]  /*f280*/  ISETP.GE.AND P0, PT, R154, 0x1, PT ;  /* 0x000000019a00780c */ /* 0x000fc60003f06270 */
[----:B------:R-:W5:Y:S04]  /*f290*/  LDL.LU R177, [R1+0x198] ;  /* 0x0001980001b17983 */ /* 0x000f680000300800 */
[----:B------:R-:W5:Y:S04]  /*f2a0*/  LDL.LU R176, [R1+0x19c] ;  /* 0x00019c0001b07983 */ /* 0x000f680000300800 */
[----:B------:R-:W5:Y:S04]  /*f2b0*/  LDL.LU R175, [R1+0x1a0] ;  /* 0x0001a00001af7983 */ /* 0x000f680000300800 */
[----:B------:R-:W5:Y:S01]  /*f2c0*/  LDL.LU R174, [R1+0x1a4] ;  /* 0x0001a40001ae7983 */ /* 0x000f620000300800 */
[----:B------:R-:W-:-:S03]  /*f2d0*/  ISETP.LT.OR P1, PT, R0, 0x1, !P0 ;  /* 0x000000010000780c */ /* 0x000fc60004721670 */
        /* <DEDUP_REMOVED lines=13> */
[----:B--2---:R-:W-:-:S03]  /*f3b0*/  @!P1 IMAD R2, R2, R17, RZ ;  /* 0x0000001102029224 */ /* 0x004fc600078e02ff */
        /* <DEDUP_REMOVED lines=9> */
[----:B------:R0:W-:Y:S04]  /*f450*/  @!P1 STG.E.U8 desc[UR36][R4.64], R2 ;  /* 0x0000000204009986 */ /* 0x0001e8000c101124 */
[----:B0-----:R-:W3:Y:S01]  /*f460*/  LDL.LU R2, [R1+0x4] ;  /* 0x0000040001027983 */ /* 0x001ee20000300800 */
[----:B------:R-:W-:-:S02]  /*f470*/  ISETP.LT.OR P1, PT, R0, 0x2, !P0 ;  /* 0x000000020000780c */ /* 0x000fc40004721670 */
[----:B------:R-:W-:-:S11]  /*f480*/  ISETP.GE.AND P2, PT, R154, 0x9, PT ;  /* 0x000000099a00780c */ /* 0x000fd60003f46270 */
[----:B---3--:R-:W-:-:S05]  /*f490*/  @!P1 IMAD R2, R2, R17, RZ ;  /* 0x0000001102029224 */ /* 0x008fca00078e02ff */
[----:B------:R0:W-:Y:S04]  /*f4a0*/  @!P1 STG.E.U8 desc[UR36][R4.64+0x1], R2 ;  /* 0x0000010204009986 */ /* 0x0001e8000c101124 */
[----:B0-----:R-:W3:Y:S01]  /*f4b0*/  LDL.LU R2, [R1+0x8] ;  /* 0x0000080001027983 */ /* 0x001ee20000300800 */
[C---:B------:R-:W-:Y:S02]  /*f4c0*/  ISETP.LT.OR P1, PT, R0.reuse, 0x1, !P2 ;  /* 0x000000010000780c */ /* 0x040fe40005721670 */
[C---:B------:R-:W-:Y:S02]  /*f4d0*/  ISETP.LT.OR P3, PT, R0.reuse, 0x2, !P2 ;  /* 0x000000020000780c */ /* 0x040fe40005761670 */
[----:B------:R-:W-:-:S09]  /*f4e0*/  ISETP.LT.OR P4, PT, R0, 0x9, !P0 ;  /* 0x000000090000780c */ /* 0x000fd20004781670 */
[----:B---3--:R-:W-:-:S05]  /*f4f0*/  @!P1 IMAD R2, R2, R17, RZ ;  /* 0x0000001102029224 */ /* 0x008fca00078e02ff */
[----:B------:R0:W-:Y:S04]  /*f500*/  @!P1 STG.E.U8 desc[UR36][R10.64], R2 ;  /* 0x000000020a009986 */ /* 0x0001e8000c101124 */
[----:B0-----:R-:W3:Y:S01]  /*f510*/  LDL.LU R2, [R1+0x10] ;  /* 0x0000100001027983 */ /* 0x001ee20000300800 */
[----:B------:R-:W-:Y:S01]  /*f520*/  @!P3 IMAD R3, R3, R17, RZ ;  /* 0x000000110303b224 */ /* 0x000fe200078e02ff */
[C---:B------:R-:W-:Y:S02]  /*f530*/  ISETP.LT.OR P1, PT, R0.reuse, 0xa, !P0 ;  /* 0x0000000a0000780c */ /* 0x040fe40004721670 */
[C---:B------:R-:W-:Y:S02]  /*f540*/  ISETP.LT.OR P5, PT, R0.reuse, 0x9, !P2 ;  /* 0x000000090000780c */ /* 0x040fe400057a1670 */
[----:B------:R0:W-:Y:S01]  /*f550*/  @!P3 STG.E.U8 desc[UR36][R10.64+0x1], R3 ;  /* 0x000001030a00b986 */ /* 0x0001e2000c101124 */
[----:B------:R-:W-:-:S03]  /*f560*/  ISETP.LT.OR P6, PT, R0, 0xa, !P2 ;  /* 0x0000000a0000780c */ /* 0x000fc600057c1670 */
[----:B0-----:R-:W5:Y:S01]  /*f570*/  LDL.LU R3, [R1+0x18] ;  /* 0x0000180001037983 */ /* 0x001f620000300800 */
[----:B---3--:R-:W-:-:S05]  /*f580*/  @!P4 IMAD R2, R2, R17, RZ ;  /* 0x000000110202c224 */ /* 0x008fca00078e02ff */
[----:B------:R0:W-:Y:S04]  /*f590*/  @!P4 STG.E.U8 desc[UR36][R4.64+0x8], R2 ;  /* 0x000008020400c986 */ /* 0x0001e8000c101124 */
[----:B0-----:R-:W3:Y:S01]  /*f5a0*/  LDL.LU R2, [R1+0x1c] ;  /* 0x00001c0001027983 */ /* 0x001ee20000300800 */
[-C--:B----4-:R-:W-:Y:S02]  /*f5b0*/  @!P1 IMAD R12, R12, R17.reuse, RZ ;  /* 0x000000110c0c9224 */ /* 0x090fe400078e02ff */
[----:B-----5:R-:W-:-:S03]  /*f5c0*/  @!P5 IMAD R3, R3, R17, RZ ;  /* 0x000000110303d224 */ /* 0x020fc600078e02ff */
[----:B------:R0:W-:Y:S04]  /*f5d0*/  @!P1 STG.E.U8 desc[UR36][R4.64+0x9], R12 ;  /* 0x0000090c04009986 */ /* 0x0001e8000c101124 */
[----:B------:R1:W-:Y:S04]  /*f5e0*/  @!P5 STG.E.U8 desc[UR36][R10.64+0x8], R3 ;  /* 0x000008030a00d986 */ /* 0x0003e8000c101124 */
[----:B0-----:R-:W4:Y:S04]  /*f5f0*/  LDL.LU R12, [R1+0x28] ;  /* 0x00002800010c7983 */ /* 0x001f280000300800 */
[----:B-1----:R-:W5:Y:S01]  /*f600*/  LDL.LU R3, [R1+0x20] ;  /* 0x0000200001037983 */ /* 0x002f620000300800 */
[----:B---3--:R-:W-:-:S05]  /*f610*/  @!P6 IMAD R2, R2, R17, RZ ;  /* 0x000000110202e224 */ /* 0x008fca00078e02ff */
[----:B------:R0:W-:Y:S04]  /*f620*/  @!P6 STG.E.U8 desc[UR36][R10.64+0x9], R2 ;  /* 0x000009020a00e986 */ /* 0x0001e8000c101124 */
[----:B0-----:R-:W3:Y:S01]  /*f630*/  LDL.LU R2, [R1+0x24] ;  /* 0x0000240001027983 */ /* 0x001ee20000300800 */
[C---:B------:R-:W-:Y:S02]  /*f640*/  ISETP.LT.OR P3, PT, R0.reuse, 0x11, !P0 ;  /* 0x000000110000780c */ /* 0x040fe40004761670 */
[----:B------:R-:W-:-:S11]  /*f650*/  ISETP.LT.OR P4, PT, R0, 0x12, !P0 ;  /* 0x000000120000780c */ /* 0x000fd60004781670 */
[----:B-----5:R-:W-:-:S05]  /*f660*/  @!P3 IMAD R3, R3, R17, RZ ;  /* 0x000000110303b224 */ /* 0x020fca00078e02ff */
[----:B------:R0:W-:Y:S04]  /*f670*/  @!P3 STG.E.U8 desc[UR36][R4.64+0x10], R3 ;  /* 0x000010030400b986 */ /* 0x0001e8000c101124 */
[----:B0-----:R-:W5:Y:S01]  /*f680*/  LDL.LU R3, [R1+0x2c] ;  /* 0x00002c0001037983 */ /* 0x001f620000300800 */
[----:B---3--:R-:W-:-:S05]  /*f690*/  @!P4 IMAD R2, R2, R17, RZ ;  /* 0x000000110202c224 */ /* 0x008fca00078e02ff */
[----:B------:R0:W-:Y:S04]  /*f6a0*/  @!P4 STG.E.U8 desc[UR36][R4.64+0x11], R2 ;  /* 0x000011020400c986 */ /* 0x0001e8000c101124 */
[----:B0-----:R-:W3:Y:S01]  /*f6b0*/  LDL.LU R2, [R1+0x30] ;  /* 0x0000300001027983 */ /* 0x001ee20000300800 */
[C---:B------:R-:W-:Y:S02]  /*f6c0*/  ISETP.LT.OR P1, PT, R0.reuse, 0x11, !P2 ;  /* 0x000000110000780c */ /* 0x040fe40005721670 */
[C---:B------:R-:W-:Y:S02]  /*f6d0*/  ISETP.LT.OR P5, PT, R0.reuse, 0x12, !P2 ;  /* 0x000000120000780c */ /* 0x040fe400057a1670 */
[----:B------:R-:W-:-:S09]  /*f6e0*/  ISETP.LT.OR P6, PT, R0, 0x19, !P0 ;  /* 0x000000190000780c */ /* 0x000fd200047c1670 */
        /* <DEDUP_REMOVED lines=43> */
[----:B-----5:R-:W-:-:S05]  /*f9a0*/  @!P6 IMAD R3, R3, R17, RZ ;  /* 0x000000110303e224 */ /* 0x020fca00078e02ff */
[----:B------:R0:W-:Y:S04]  /*f9b0*/  @!P6 STG.E.U8 desc[UR36][R4.64+0x29], R3 ;  /* 0x000029030400e986 */ /* 0x0001e8000c101124 */
[----:B0-----:R-:W5:Y:S01]  /*f9c0*/  LDL.LU R3, [R1+0x5c] ;  /* 0x00005c0001037983 */ /* 0x001f620000300800 */
        /* <DEDUP_REMOVED lines=48> */
[----:B------:R-:W-:-:S13]  /*fcd0*/  ISETP.LT.OR P5, PT, R0, 0x42, !P2 ;  /* 0x000000420000780c */ /* 0x000fda00057a1670 */
[----:B----4-:R-:W-:-:S05]  /*fce0*/  @!P5 IMAD R12, R12, R17, RZ ;  /* 0x000000110c0cd224 */ /* 0x010fca00078e02ff */
[----:B------:R-:W-:Y:S01]  /*fcf0*/  @!P5 STG.E.U8 desc[UR36][R10.64+0x41], R12 ;  /* 0x0000410c0a00d986 */ /* 0x000fe2000c101124 */
[----:B---3--:R-:W-:-:S05]  /*fd00*/  @!P4 IMAD R2, R2, R17, RZ ;  /* 0x000000110202c224 */ /* 0x008fca00078e02ff */
[----:B------:R0:W-:Y:S04]  /*fd10*/  @!P4 STG.E.U8 desc[UR36][R10.64+0x40], R2 ;  /* 0x000040020a00c986 */ /* 0x0001e8000c101124 */
[----:B0-----:R-:W3:Y:S04]  /*fd20*/  LDL.LU R2, [R1+0x90] ;  /* 0x0000900001027983 */ /* 0x001ee80000300800 */
[----:B------:R-:W4:Y:S01]  /*fd30*/  LDL.LU R12, [R1+0xac] ;  /* 0x0000ac00010c7983 */ /* 0x000f220000300800 */
[C---:B------:R-:W-:Y:S02]  /*fd40*/  ISETP.LT.OR P6, PT, R0.reuse, 0x49, !P0 ;  /* 0x000000490000780c */ /* 0x040fe400047c1670 */
[----:B------:R-:W-:-:S02]  /*fd50*/  ISETP.LT.OR P1, PT, R0, 0x4a, !P0 ;  /* 0x0000004a0000780c */ /* 0x000fc40004721670 */
[C---:B------:R-:W-:Y:S02]  /*fd60*/  ISETP.LT.OR P3, PT, R0.reuse, 0x49, !P2 ;  /* 0x000000490000780c */ /* 0x040fe40005761670 */
[C---:B------:R-:W-:Y:S02]  /*fd70*/  ISETP.LT.OR P4, PT, R0.reuse, 0x4a, !P2 ;  /* 0x0000004a0000780c */ /* 0x040fe40005781670 */
[----:B------:R-:W-:-:S07]  /*fd80*/  ISETP.LT.OR P5, PT, R0, 0x51, !P0 ;  /* 0x000000510000780c */ /* 0x000fce00047a1670 */
[----:B-----5:R-:W-:-:S05]  /*fd90*/  @!P1 IMAD R3, R3, R17, RZ ;  /* 0x0000001103039224 */ /* 0x020fca00078e02ff */
[----:B------:R4:W-:Y:S01]  /*fda0*/  @!P1 STG.E.U8 desc[UR36][R4.64+0x49], R3 ;  /* 0x0000490304009986 */ /* 0x0009e2000c101124 */
[----:B------:R-:W-:Y:S01]  /*fdb0*/  ISETP.LT.OR P1, PT, R0, 0x51, !P2 ;  /* 0x000000510000780c */ /* 0x000fe20005721670 */
[-C--:B------:R-:W-:Y:S02]  /*fdc0*/  @!P3 IMAD R13, R13, R17.reuse, RZ ;  /* 0x000000110d0db224 */ /* 0x080fe400078e02ff */
[-C--:B------:R-:W-:Y:S02]  /*fdd0*/  @!P4 IMAD R15, R15, R17.reuse, RZ ;  /* 0x000000110f0fc224 */ /* 0x080fe400078e02ff */
[----:B------:R-:W-:-:S08]  /*fde0*/  @!P5 IMAD R21, R21, R17, RZ ;  /* 0x000000111515d224 */ /* 0x000fd000078e02ff */
[-C--:B------:R-:W-:Y:S02]  /*fdf0*/  @!P1 IMAD R153, R153, R17.reuse, RZ ;  /* 0x0000001199999224 */ /* 0x080fe400078e02ff */
[----:B---3--:R-:W-:-:S05]  /*fe00*/  @!P6 IMAD R2, R2, R17, RZ ;  /* 0x000000110202e224 */ /* 0x008fca00078e02ff */
[----:B------:R-:W-:Y:S01]  /*fe10*/  @!P6 STG.E.U8 desc[UR36][R4.64+0x48], R2 ;  /* 0x000048020400e986 */ /* 0x000fe2000c101124 */
[----:B------:R-:W-:-:S03]  /*fe20*/  ISETP.LT.OR P6, PT, R0, 0x52, !P0 ;  /* 0x000000520000780c */ /* 0x000fc600047c1670 */
[----:B------:R0:W-:Y:S01]  /*fe30*/  @!P3 STG.E.U8 desc[UR36][R10.64+0x48], R13 ;  /* 0x0000480d0a00b986 */ /* 0x0001e2000c101124 */
[----:B------:R-:W-:-:S03]  /*fe40*/  ISETP.LT.OR P3, PT, R0, 0x52, !P2 ;  /* 0x000000520000780c */ /* 0x000fc60005761670 */
[----:B------:R1:W-:Y:S01]  /*fe50*/  @!P4 STG.E.U8 desc[UR36][R10.64+0x49], R15 ;  /* 0x0000490f0a00c986 */ /* 0x0003e2000c101124 */
[----:B------:R-:W-:-:S05]  /*fe60*/  ISETP.LT.OR P4, PT, R0, 0x59, !P0 ;  /* 0x000000590000780c */ /* 0x000fca0004781670 */
[----:B------:R-:W-:Y:S01]  /*fe70*/  @!P6 IMAD R23, R23, R17, RZ ;  /* 0x000000111717e224 */ /* 0x000fe200078e02ff */
[----:B------:R3:W-:Y:S01]  /*fe80*/  @!P5 STG.E.U8 desc[UR36][R4.64+0x50], R21 ;  /* 0x000050150400d986 */ /* 0x0007e2000c101124 */
[----:B------:R-:W-:-:S03]  /*fe90*/  ISETP.LT.OR P5, PT, R0, 0x5a, !P0 ;  /* 0x0000005a0000780c */ /* 0x000fc600047a1670 */
[----:B------:R5:W-:Y:S01]  /*fea0*/  @!P6 STG.E.U8 desc[UR36][R4.64+0x51], R23 ;  /* 0x000051170400e986 */ /* 0x000be2000c101124 */
[----:B------:R-:W-:-:S03]  /*feb0*/  ISETP.LT.OR P6, PT, R0, 0x59, !P2 ;  /* 0x000000590000780c */ /* 0x000fc600057c1670 */
[----:B------:R-:W-:Y:S01]  /*fec0*/  @!P1 STG.E.U8 desc[UR36][R10.64+0x50], R153 ;  /* 0x000050990a009986 */ /* 0x000fe2000c101124 */
[----:B------:R-:W-:Y:S01]  /*fed0*/  ISETP.LT.OR P1, PT, R0, 0x5a, !P2 ;  /* 0x0000005a0000780c */ /* 0x000fe20005721670 */
[-C--:B----4-:R-:W-:Y:S02]  /*fee0*/  @!P3 IMAD R3, R12, R17.reuse, RZ ;  /* 0x000000110c03b224 */ /* 0x090fe400078e02ff */
[-C--:B0-----:R-:W-:Y:S02]  /*fef0*/  @!P4 IMAD R13, R235, R17.reuse, RZ ;  /* 0x00000011eb0dc224 */ /* 0x081fe400078e02ff */
[-C--:B-1----:R-:W-:Y:S01]  /*ff00*/  @!P5 IMAD R15, R234, R17.reuse, RZ ;  /* 0x00000011ea0fd224 */ /* 0x082fe200078e02ff */
[----:B------:R0:W-:Y:S03]  /*ff10*/  @!P3 STG.E.U8 desc[UR36][R10.64+0x51], R3 ;  /* 0x000051030a00b986 */ /* 0x0001e6000c101124 */
[----:B---3--:R-:W-:Y:S01]  /*ff20*/  @!P6 IMAD R21, R233, R17, RZ ;  /* 0x00000011e915e224 */ /* 0x008fe200078e02ff */
[----:B------:R1:W-:Y:S01]  /*ff30*/  @!P4 STG.E.U8 desc[UR36][R4.64+0x58], R13 ;  /* 0x0000580d0400c986 */ /* 0x0003e2000c101124 */
[----:B------:R-:W-:-:S02]  /*ff40*/  ISETP.LT.OR P3, PT, R0, 0x61, !P0 ;  /* 0x000000610000780c */ /* 0x000fc40004761670 */
[----:B-----5:R-:W-:Y:S01]  /*ff50*/  @!P1 IMAD R23, R232, R17, RZ ;  /* 0x00000011e8179224 */ /* 0x020fe200078e02ff */
[C---:B------:R-:W-:Y:S01]  /*ff60*/  ISETP.LT.OR P4, PT, R0.reuse, 0x62, !P0 ;  /* 0x000000620000780c */ /* 0x040fe20004781670 */
[----:B------:R3:W-:Y:S01]  /*ff70*/  @!P5 STG.E.U8 desc[UR36][R4.64+0x59], R15 ;  /* 0x0000590f0400d986 */ /* 0x0007e2000c101124 */
[----:B------:R-:W-:-:S03]  /*ff80*/  ISETP.LT.OR P5, PT, R0, 0x61, !P2 ;  /* 0x000000610000780c */ /* 0x000fc600057a1670 */
[----:B------:R4:W-:Y:S01]  /*ff90*/  @!P6 STG.E.U8 desc[UR36][R10.64+0x58], R21 ;  /* 0x000058150a00e986 */ /* 0x0009e2000c101124 */
[----:B------:R-:W-:-:S03]  /*ffa0*/  ISETP.LT.OR P6, PT, R0, 0x62, !P2 ;  /* 0x000000620000780c */ /* 0x000fc600057c1670 */
[----:B------:R-:W-:Y:S01]  /*ffb0*/  @!P1 STG.E.U8 desc[UR36][R10.64+0x59], R23 ;  /* 0x000059170a009986 */ /* 0x000fe2000c101124 */
[----:B------:R-:W-:Y:S01]  /*ffc0*/  ISETP.LT.OR P1, PT, R0, 0x69, !P0 ;  /* 0x000000690000780c */ /* 0x000fe20004721670 */
[-C--:B0-----:R-:W-:Y:S02]  /*ffd0*/  @!P3 IMAD R3, R231, R17.reuse, RZ ;  /* 0x00000011e703b224 */ /* 0x081fe400078e02ff */
[-C--:B-1----:R-:W-:Y:S02]  /*ffe0*/  @!P4 IMAD R13, R230, R17.reuse, RZ ;  /* 0x00000011e60dc224 */ /* 0x082fe400078e02ff */
[-C--:B---3--:R-:W-:Y:S01]  /*fff0*/  @!P5 IMAD R15, R229, R17.reuse, RZ ;  /* 0x00000011e50fd224 */ /* 0x088fe200078e02ff */
[----:B------:R0:W-:Y:S03]  /*10000*/  @!P3 STG.E.U8 desc[UR36][R4.64+0x60], R3 ;  /* 0x000060030400b986 */ /* 0x0001e6000c101124 */
[----:B----4-:R-:W-:Y:S01]  /*10010*/  @!P6 IMAD R21, R228, R17, RZ ;  /* 0x00000011e415e224 */ /* 0x010fe200078e02ff */
[----:B------:R1:W-:Y:S01]  /*10020*/  @!P4 STG.E.U8 desc[UR36][R4.64+0x61], R13 ;  /* 0x0000610d0400c986 */ /* 0x0003e2000c101124 */
[----:B------:R-:W-:-:S02]  /*10030*/  ISETP.LT.OR P3, PT, R0, 0x6a, !P0 ;  /* 0x0000006a0000780c */ /* 0x000fc40004761670 */
[----:B------:R-:W-:Y:S01]  /*10040*/  @!P1 IMAD R153, R227, R17, RZ ;  /* 0x00000011e3999224 */ /* 0x000fe200078e02ff */
        /* <DEDUP_REMOVED lines=131> */
[-C--:B----4-:R-:W-:Y:S01]  /*10880*/  @!P6 IMAD R21, R183, R17.reuse, RZ ;  /* 0x00000011b715e224 */ /* 0x090fe200078e02ff */
[----:B------:R1:W-:Y:S03]  /*10890*/  @!P4 STG.E.U8 desc[UR36][R10.64+0xb8], R13 ;  /* 0x0000b80d0a00c986 */ /* 0x0003e6000c101124 */
[----:B------:R-:W-:Y:S01]  /*108a0*/  @!P1 IMAD R23, R182, R17, RZ ;  /* 0x00000011b6179224 */ /* 0x000fe200078e02ff */
[C---:B------:R-:W-:Y:S01]  /*108b0*/  ISETP.LT.OR P3, PT, R0.reuse, 0xc1, !P2 ;  /* 0x000000c10000780c */ /* 0x040fe20005761670 */
[----:B------:R3:W-:Y:S01]  /*108c0*/  @!P5 STG.E.U8 desc[UR36][R10.64+0xb9], R15 ;  /* 0x0000b90f0a00d986 */ /* 0x0007e2000c101124 */
[----:B------:R-:W-:-:S02]  /*108d0*/  ISETP.LT.OR P4, PT, R0, 0xc2, !P2 ;  /* 0x000000c20000780c */ /* 0x000fc40005781670 */
[C---:B------:R-:W-:Y:S01]  /*108e0*/  ISETP.LT.OR P5, PT, R0.reuse, 0xc9, !P0 ;  /* 0x000000c90000780c */ /* 0x040fe200047a1670 */
[----:B------:R4:W-:Y:S01]  /*108f0*/  @!P6 STG.E.U8 desc[UR36][R4.64+0xc0], R21 ;  /* 0x0000c0150400e986 */ /* 0x0009e2000c101124 */
[----:B------:R-:W-:-:S03]  /*10900*/  ISETP.LT.OR P6, PT, R0, 0xca, !P0 ;  /* 0x000000ca0000780c */ /* 0x000fc600047c1670 */
[----:B------:R-:W-:Y:S01]  /*10910*/  @!P1 STG.E.U8 desc[UR36][R4.64+0xc1], R23 ;  /* 0x0000c11704009986 */ /* 0x000fe2000c101124 */
[----:B------:R-:W-:-:S03]  /*10920*/  ISETP.LT.OR P1, PT, R0, 0xc9, !P2 ;  /* 0x000000c90000780c */ /* 0x000fc60005721670 */
[-C--:B0-----:R-:W-:Y:S02]  /*10930*/  @!P3 IMAD R3, R181, R17.reuse, RZ ;  /* 0x00000011b503b224 */ /* 0x081fe400078e02ff */
[-C--:B-1----:R-:W-:Y:S02]  /*10940*/  @!P4 IMAD R13, R180, R17.reuse, RZ ;  /* 0x00000011b40dc224 */ /* 0x082fe400078e02ff */
[-C--:B---3--:R-:W-:Y:S02]  /*10950*/  @!P5 IMAD R15, R179, R17.reuse, RZ ;  /* 0x00000011b30fd224 */ /* 0x088fe400078e02ff */
[-C--:B----4-:R-:W-:Y:S01]  /*10960*/  @!P6 IMAD R21, R178, R17.reuse, RZ ;  /* 0x00000011b215e224 */ /* 0x090fe200078e02ff */
[----:B------:R0:W-:Y:S03]  /*10970*/  @!P3 STG.E.U8 desc[UR36][R10.64+0xc0], R3 ;  /* 0x0000c0030a00b986 */ /* 0x0001e6000c101124 */
[----:B------:R-:W-:Y:S01]  /*10980*/  @!P1 IMAD R153, R177, R17, RZ ;  /* 0x00000011b1999224 */ /* 0x000fe200078e02ff */
[----:B------:R1:W-:Y:S01]  /*10990*/  @!P4 STG.E.U8 desc[UR36][R10.64+0xc1], R13 ;  /* 0x0000c10d0a00c986 */ /* 0x0003e2000c101124 */
[----:B------:R-:W-:-:S02]  /*109a0*/  ISETP.LT.OR P3, PT, R0, 0xca, !P2 ;  /* 0x000000ca0000780c */ /* 0x000fc40005761670 */
        /* <DEDUP_REMOVED lines=33> */
[----:B------:R4:W-:Y:S04]  /*10bc0*/  @!P6 STG.E.U8 desc[UR36][R10.64+0xd9], R21 ;  /* 0x0000d9150a00e986 */ /* 0x0009e8000c101124 */
[----:B------:R-:W-:Y:S01]  /*10bd0*/  @!P1 STG.E.U8 desc[UR36][R4.64+0xe0], R153 ;  /* 0x0000e09904009986 */ /* 0x000fe2000c101124 */
[C---:B------:R-:W-:Y:S02]  /*10be0*/  ISETP.LT.OR P1, PT, R0.reuse, 0xea, !P0 ;  /* 0x000000ea0000780c */ /* 0x040fe40004721670 */
[----:B------:R-:W-:Y:S01]  /*10bf0*/  ISETP.LT.OR P6, PT, R0, 0xe9, !P0 ;  /* 0x000000e90000780c */ /* 0x000fe200047c1670 */
[-C--:B0-----:R-:W-:Y:S02]  /*10c00*/  @!P3 IMAD R3, R166, R17.reuse, RZ ;  /* 0x00000011a603b224 */ /* 0x081fe400078e02ff */
[----:B-1----:R-:W-:-:S02]  /*10c10*/  @!P4 IMAD R13, R165, R17, RZ ;  /* 0x00000011a50dc224 */ /* 0x002fc400078e02ff */
[----:B---3--:R-:W-:Y:S01]  /*10c20*/  @!P5 IMAD R15, R164, R17, RZ ;  /* 0x00000011a40fd224 */ /* 0x008fe200078e02ff */
[----:B------:R0:W-:Y:S01]  /*10c30*/  @!P3 STG.E.U8 desc[UR36][R4.64+0xe1], R3 ;  /* 0x0000e1030400b986 */ /* 0x0001e2000c101124 */
[----:B------:R-:W-:-:S04]  /*10c40*/  ISETP.LT.OR P3, PT, R0, 0xe9, !P2 ;  /* 0x000000e90000780c */ /* 0x000fc80005761670 */
[-C--:B------:R-:W-:Y:S01]  /*10c50*/  @!P1 IMAD R23, R162, R17.reuse, RZ ;  /* 0x00000011a2179224 */ /* 0x080fe200078e02ff */
[----:B------:R2:W-:Y:S01]  /*10c60*/  @!P4 STG.E.U8 desc[UR36][R10.64+0xe0], R13 ;  /* 0x0000e00d0a00c986 */ /* 0x0005e2000c101124 */
[----:B----4-:R-:W-:Y:S01]  /*10c70*/  @!P6 IMAD R21, R163, R17, RZ ;  /* 0x00000011a315e224 */ /* 0x010fe200078e02ff */
[C---:B------:R-:W-:Y:S02]  /*10c80*/  ISETP.LT.OR P4, PT, R0.reuse, 0xea, !P2 ;  /* 0x000000ea0000780c */ /* 0x040fe40005781670 */
[----:B------:R1:W-:Y:S01]  /*10c90*/  @!P5 STG.E.U8 desc[UR36][R10.64+0xe1], R15 ;  /* 0x0000e10f0a00d986 */ /* 0x0003e2000c101124 */
[----:B------:R-:W-:-:S03]  /*10ca0*/  ISETP.LT.OR P5, PT, R0, 0xf1, !P0 ;  /* 0x000000f10000780c */ /* 0x000fc600047a1670 */
[----:B------:R-:W-:Y:S01]  /*10cb0*/  @!P1 STG.E.U8 desc[UR36][R4.64+0xe9], R23 ;  /* 0x0000e91704009986 */ /* 0x000fe2000c101124 */
[----:B------:R-:W-:-:S03]  /*10cc0*/  ISETP.LT.OR P1, PT, R0, 0xf2, !P0 ;  /* 0x000000f20000780c */ /* 0x000fc60004721670 */
[----:B------:R3:W-:Y:S01]  /*10cd0*/  @!P6 STG.E.U8 desc[UR36][R4.64+0xe8], R21 ;  /* 0x0000e8150400e986 */ /* 0x0007e2000c101124 */
[----:B------:R-:W-:Y:S01]  /*10ce0*/  ISETP.LT.OR P6, PT, R0, 0xf1, !P2 ;  /* 0x000000f10000780c */ /* 0x000fe200057c1670 */
[-C--:B0-----:R-:W-:Y:S02]  /*10cf0*/  @!P3 IMAD R3, R161, R17.reuse, RZ ;  /* 0x00000011a103b224 */ /* 0x081fe400078e02ff */
[-C--:B--2---:R-:W-:Y:S02]  /*10d00*/  @!P4 IMAD R13, R160, R17.reuse, RZ ;  /* 0x00000011a00dc224 */ /* 0x084fe400078e02ff */
[-C--:B-1----:R-:W-:Y:S01]  /*10d10*/  @!P5 IMAD R15, R159, R17.reuse, RZ ;  /* 0x000000119f0fd224 */ /* 0x082fe200078e02ff */
[----:B------:R0:W-:Y:S01]  /*10d20*/  @!P3 STG.E.U8 desc[UR36][R10.64+0xe8], R3 ;  /* 0x0000e8030a00b986 */ /* 0x0001e2000c101124 */
[----:B------:R-:W-:Y:S02]  /*10d30*/  ISETP.LT.OR P3, PT, R0, 0xf2, !P2 ;  /* 0x000000f20000780c */ /* 0x000fe40005761670 */
[-C--:B---3--:R-:W-:Y:S01]  /*10d40*/  @!P1 IMAD R21, R158, R17.reuse, RZ ;  /* 0x000000119e159224 */ /* 0x088fe200078e02ff */
[----:B------:R1:W-:Y:S03]  /*10d50*/  @!P4 STG.E.U8 desc[UR36][R10.64+0xe9], R13 ;  /* 0x0000e90d0a00c986 */ /* 0x0003e6000c101124 */
[----:B------:R-:W-:Y:S01]  /*10d60*/  @!P6 IMAD R23, R157, R17, RZ ;  /* 0x000000119d17e224 */ /* 0x000fe200078e02ff */
[C---:B------:R-:W-:Y:S01]  /*10d70*/  ISETP.LT.OR P4, PT, R0.reuse, 0xf9, !P0 ;  /* 0x000000f90000780c */ /* 0x040fe20004781670 */
[----:B------:R-:W-:Y:S01]  /*10d80*/  @!P1 STG.E.U8 desc[UR36][R4.64+0xf1], R21 ;  /* 0x0000f11504009986 */ /* 0x000fe2000c101124 */
[----:B------:R-:W-:-:S02]  /*10d90*/  ISETP.LT.OR P0, PT, R0, 0xfa, !P0 ;  /* 0x000000fa0000780c */ /* 0x000fc40004701670 */
[----:B------:R-:W-:Y:S01]  /*10da0*/  ISETP.GE.AND P1, PT, R154, 0x81, PT ;  /* 0x000000819a00780c */ /* 0x000fe20003f26270 */
[----:B------:R2:W-:Y:S01]  /*10db0*/  @!P5 STG.E.U8 desc[UR36][R4.64+0xf0], R15 ;  /* 0x0000f00f0400d986 */ /* 0x0005e2000c101124 */
[C---:B------:R-:W-:Y:S02]  /*10dc0*/  ISETP.LT.OR P5, PT, R0.reuse, 0xf9, !P2 ;  /* 0x000000f90000780c */ /* 0x040fe400057a1670 */
[C---:B------:R-:W-:Y:S01]  /*10dd0*/  ISETP.LT.OR P2, PT, R0.reuse, 0xfa, !P2 ;  /* 0x000000fa0000780c */ /* 0x040fe20005741670 */
[----:B------:R3:W-:Y:S01]  /*10de0*/  @!P6 STG.E.U8 desc[UR36][R10.64+0xf0], R23 ;  /* 0x0000f0170a00e986 */ /* 0x0007e2000c101124 */
[----:B------:R-:W-:Y:S01]  /*10df0*/  ISETP.LT.OR P6, PT, R0, 0x1, !P1 ;  /* 0x000000010000780c */ /* 0x000fe20004fc1670 */
[-C--:B0-----:R-:W-:Y:S02]  /*10e00*/  @!P3 IMAD R3, R156, R17.reuse, RZ ;  /* 0x000000119c03b224 */ /* 0x081fe400078e02ff */
[-C--:B-1----:R-:W-:Y:S02]  /*10e10*/  @!P4 IMAD R13, R152, R17.reuse, RZ ;  /* 0x00000011980dc224 */ /* 0x082fe400078e02ff */
[----:B------:R-:W-:Y:S01]  /*10e20*/  @!P0 IMAD R153, R22, R17, RZ ;  /* 0x0000001116998224 */ /* 0x000fe200078e02ff */
[----:B------:R0:W-:Y:S01]  /*10e30*/  @!P3 STG.E.U8 desc[UR36][R10.64+0xf1], R3 ;  /* 0x0000f1030a00b986 */ /* 0x0001e2000c101124 */
[----:B------:R-:W-:-:S02]  /*10e40*/  ISETP.GE.AND P3, PT, R154, 0x89, PT ;  /* 0x000000899a00780c */ /* 0x000fc40003f66270 */
[-C--:B--2---:R-:W-:Y:S02]  /*10e50*/  @!P5 IMAD R15, R20, R17.reuse, RZ ;  /* 0x00000011140fd224 */ /* 0x084fe400078e02ff */
[-C--:B------:R-:W-:Y:S01]  /*10e60*/  @!P2 IMAD R21, R14, R17.reuse, RZ ;  /* 0x000000110e15a224 */ /* 0x080fe200078e02ff */
[----:B------:R-:W-:Y:S01]  /*10e70*/  @!P0 STG.E.U8 desc[UR36][R4.64+0xf9], R153 ;  /* 0x0000f99904008986 */ /* 0x000fe2000c101124 */
[----:B---3--:R-:W-:Y:S01]  /*10e80*/  @!P6 IMAD R23, R24, R17, RZ ;  /* 0x000000111817e224 */ /* 0x008fe200078e02ff */
[C---:B------:R-:W-:Y:S02]  /*10e90*/  ISETP.LT.OR P0, PT, R0.reuse, 0x2, !P1 ;  /* 0x000000020000780c */ /* 0x040fe40004f01670 */
[----:B------:R1:W-:Y:S01]  /*10ea0*/  @!P4 STG.E.U8 desc[UR36][R4.64+0xf8], R13 ;  /* 0x0000f80d0400c986 */ /* 0x0003e2000c101124 */
[----:B------:R-:W-:-:S03]  /*10eb0*/  ISETP.LT.OR P4, PT, R0, 0x1, !P3 ;  /* 0x000000010000780c */ /* 0x000fc60005f81670 */
[----:B------:R-:W-:Y:S01]  /*10ec0*/  @!P5 STG.E.U8 desc[UR36][R10.64+0xf8], R15 ;  /* 0x0000f80f0a00d986 */ /* 0x000fe2000c101124 */
[----:B------:R-:W-:-:S03]  /*10ed0*/  ISETP.LT.OR P5, PT, R0, 0x2, !P3 ;  /* 0x000000020000780c */ /* 0x000fc60005fa1670 */
[----:B------:R-:W-:Y:S01]  /*10ee0*/  @!P2 STG.E.U8 desc[UR36][R10.64+0xf9], R21 ;  /* 0x0000f9150a00a986 */ /* 0x000fe2000c101124 */
[----:B------:R-:W-:-:S03]  /*10ef0*/  ISETP.LT.OR P2, PT, R0, 0x9, !P1 ;  /* 0x000000090000780c */ /* 0x000fc60004f41670 */
[----:B------:R-:W-:Y:S01]  /*10f00*/  @!P6 STG.E.U8 desc[UR36][R6.64], R23 ;  /* 0x000000170600e986 */ /* 0x000fe2000c101124 */
[----:B------:R-:W-:Y:S01]  /*10f10*/  ISETP.LT.OR P6, PT, R0, 0xa, !P1 ;  /* 0x0000000a0000780c */ /* 0x000fe20004fc1670 */
[-C--:B------:R-:W-:Y:S02]  /*10f20*/  @!P0 IMAD R25, R25, R17.reuse, RZ ;  /* 0x0000001119198224 */ /* 0x080fe400078e02ff */
[-C--:B0-----:R-:W-:Y:S02]  /*10f30*/  @!P4 IMAD R3, R26, R17.reuse, RZ ;  /* 0x000000111a03c224 */ /* 0x081fe400078e02ff */
[-C--:B------:R-:W-:Y:S01]  /*10f40*/  @!P5 IMAD R27, R27, R17.reuse, RZ ;  /* 0x000000111b1bd224 */ /* 0x080fe200078e02ff */
[----:B------:R-:W-:Y:S03]  /*10f50*/  @!P0 STG.E.U8 desc[UR36][R6.64+0x1], R25 ;  /* 0x0000011906008986 */ /* 0x000fe6000c101124 */
[----:B-1----:R-:W-:Y:S01]  /*10f60*/  @!P2 IMAD R5, R28, R17, RZ ;  /* 0x000000111c05a224 */ /* 0x002fe200078e02ff */
[----:B------:R0:W-:Y:S01]  /*10f70*/  @!P4 STG.E.U8 desc[UR36][R8.64], R3 ;  /* 0x000000030800c986 */ /* 0x0001e2000c101124 */
[----:B------:R-:W-:-:S02]  /*10f80*/  ISETP.LT.OR P0, PT, R0, 0xa, !P3 ;  /* 0x0000000a0000780c */ /* 0x000fc40005f01670 */
[----:B------:R-:W-:Y:S01]  /*10f90*/  @!P6 IMAD R29, R29, R17, RZ ;  /* 0x000000111d1de224 */ /* 0x000fe200078e02ff */
[C---:B------:R-:W-:Y:S01]  /*10fa0*/  ISETP.LT.OR P4, PT, R0.reuse, 0x9, !P3 ;  /* 0x000000090000780c */ /* 0x040fe20005f81670 */
[----:B------:R-:W-:Y:S01]  /*10fb0*/  @!P5 STG.E.U8 desc[UR36][R8.64+0x1], R27 ;  /* 0x0000011b0800d986 */ /* 0x000fe2000c101124 */
[----:B------:R-:W-:-:S03]  /*10fc0*/  ISETP.LT.OR P5, PT, R0, 0x11, !P1 ;  /* 0x000000110000780c */ /* 0x000fc60004fa1670 */
[----:B------:R1:W-:Y:S01]  /*10fd0*/  @!P2 STG.E.U8 desc[UR36][R6.64+0x8], R5 ;  /* 0x000008050600a986 */ /* 0x0003e2000c101124 */
[----:B------:R-:W-:-:S03]  /*10fe0*/  ISETP.LT.OR P2, PT, R0, 0x12, !P1 ;  /* 0x000000120000780c */ /* 0x000fc60004f41670 */
[----:B------:R-:W-:Y:S01]  /*10ff0*/  @!P6 STG.E.U8 desc[UR36][R6.64+0x9], R29 ;  /* 0x0000091d0600e986 */ /* 0x000fe2000c101124 */
[----:B------:R-:W-:Y:S01]  /*11000*/  ISETP.LT.OR P6, PT, R0, 0x11, !P3 ;  /* 0x000000110000780c */ /* 0x000fe20005fc1670 */
[-C--:B------:R-:W-:Y:S02]  /*11010*/  @!P0 IMAD R31, R31, R17.reuse, RZ ;  /* 0x000000111f1f8224 */ /* 0x080fe400078e02ff */
[-C--:B0-----:R-:W-:Y:S02]  /*11020*/  @!P4 IMAD R3, R30, R17.reuse, RZ ;  /* 0x000000111e03c224 */ /* 0x081fe400078e02ff */
[-C--:B------:R-:W-:Y:S01]  /*11030*/  @!P5 IMAD R11, R32, R17.reuse, RZ ;  /* 0x00000011200bd224 */ /* 0x080fe200078e02ff */
[----:B------:R-:W-:Y:S03]  /*11040*/  @!P0 STG.E.U8 desc[UR36][R8.64+0x9], R31 ;  /* 0x0000091f08008986 */ /* 0x000fe6000c101124 */
[----:B------:R-:W-:Y:S01]  /*11050*/  @!P2 IMAD R33, R33, R17, RZ ;  /* 0x000000112121a224 */ /* 0x000fe200078e02ff */
[----:B------:R0:W-:Y:S01]  /*11060*/  @!P4 STG.E.U8 desc[UR36][R8.64+0x8], R3 ;  /* 0x000008030800c986 */ /* 0x0001e2000c101124 */
[----:B------:R-:W-:-:S02]  /*11070*/  ISETP.LT.OR P0, PT, R0, 0x12, !P3 ;  /* 0x000000120000780c */ /* 0x000fc40005f01670 */
[----:B-1----:R-:W-:Y:S01]  /*11080*/  @!P6 IMAD R5, R34, R17, RZ ;  /* 0x000000112205e224 */ /* 0x002fe200078e02ff */
[C---:B------:R-:W-:Y:S01]  /*11090*/  ISETP.LT.OR P4, PT, R0.reuse, 0x19, !P1 ;  /* 0x000000190000780c */ /* 0x040fe20004f81670 */
[----:B------:R-:W-:Y:S01]  /*110a0*/  @!P5 STG.E.U8 desc[UR36][R6.64+0x10], R11 ;  /* 0x0000100b0600d986 */ /* 0x000fe2000c101124 */
[----:B------:R-:W-:-:S03]  /*110b0*/  ISETP.LT.OR P5, PT, R0, 0x1a, !P1 ;  /* 0x0000001a0000780c */ /* 0x000fc60004fa1670 */
[----:B------:R-:W-:Y:S01]  /*110c0*/  @!P2 STG.E.U8 desc[UR36][R6.64+0x11], R33 ;  /* 0x000011210600a986 */ /* 0x000fe2000c101124 */
[----:B------:R-:W-:-:S03]  /*110d0*/  ISETP.LT.OR P2, PT, R0, 0x19, !P3 ;  /* 0x000000190000780c */ /* 0x000fc60005f41670 */
[----:B------:R1:W-:Y:S01]  /*110e0*/  @!P6 STG.E.U8 desc[UR36][R8.64+0x10], R5 ;  /* 0x000010050800e986 */ /* 0x0003e2000c101124 */
[----:B------:R-:W-:Y:S01]  /*110f0*/  ISETP.LT.OR P6, PT, R0, 0x1a, !P3 ;  /* 0x0000001a0000780c */ /* 0x000fe20005fc1670 */
[-C--:B------:R-:W-:Y:S02]  /*11100*/  @!P0 IMAD R35, R35, R17.reuse, RZ ;  /* 0x0000001123238224 */ /* 0x080fe400078e02ff */
[-C--:B0-----:R-:W-:Y:S02]  /*11110*/  @!P4 IMAD R3, R36, R17.reuse, RZ ;  /* 0x000000112403c224 */ /* 0x081fe400078e02ff */
[-C--:B------:R-:W-:Y:S01]  /*11120*/  @!P5 IMAD R37, R37, R17.reuse, RZ ;  /* 0x000000112525d224 */ /* 0x080fe200078e02ff */
[----:B------:R-:W-:Y:S01]  /*11130*/  @!P0 STG.E.U8 desc[UR36][R8.64+0x11], R35 ;  /* 0x0000112308008986 */ /* 0x000fe2000c101124 */
[----:B------:R-:W-:Y:S02]  /*11140*/  ISETP.LT.OR P0, PT, R0, 0x22, !P1 ;  /* 0x000000220000780c */ /* 0x000fe40004f01670 */
[----:B-1----:R-:W-:-:S04]  /*11150*/  @!P2 IMAD R5, R38, R17, RZ ;  /* 0x000000112605a224 */ /* 0x002fc800078e02ff */
[----:B------:R-:W-:Y:S01]  /*11160*/  @!P6 IMAD R39, R39, R17, RZ ;  /* 0x000000112727e224 */ /* 0x000fe200078e02ff */
[----:B------:R0:W-:Y:S01]  /*11170*/  @!P4 STG.E.U8 desc[UR36][R6.64+0x18], R3 ;  /* 0x000018030600c986 */ /* 0x0001e2000c101124 */
[----:B------:R-:W-:-:S03]  /*11180*/  ISETP.LT.OR P4, PT, R0, 0x21, !P1 ;  /* 0x000000210000780c */ /* 0x000fc60004f81670 */
        /* <DEDUP_REMOVED lines=216> */
[-C--:B0-----:R-:W-:Y:S02]  /*11f10*/  @!P4 IMAD R3, R110, R17.reuse, RZ ;  /* 0x000000116e03c224 */ /* 0x081fe400078e02ff */
[-C--:B------:R-:W-:Y:S02]  /*11f20*/  @!P0 IMAD R111, R111, R17.reuse, RZ ;  /* 0x000000116f6f8224 */ /* 0x080fe400078e02ff */
[-C--:B------:R-:W-:Y:S01]  /*11f30*/  @!P5 IMAD R11, R112, R17.reuse, RZ ;  /* 0x00000011700bd224 */ /* 0x080fe200078e02ff */
[----:B------:R0:W-:Y:S03]  /*11f40*/  @!P4 STG.E.U8 desc[UR36][R8.64+0xa8], R3 ;  /* 0x0000a8030800c986 */ /* 0x0001e6000c101124 */
[-C--:B------:R-:W-:Y:S01]  /*11f50*/  @!P2 IMAD R113, R113, R17.reuse, RZ ;  /* 0x000000117171a224 */ /* 0x080fe200078e02ff */
[----:B------:R-:W-:Y:S03]  /*11f60*/  @!P0 STG.E.U8 desc[UR36][R8.64+0xa9], R111 ;  /* 0x0000a96f08008986 */ /* 0x000fe6000c101124 */
[----:B-1----:R-:W-:Y:S01]  /*11f70*/  @!P6 IMAD R5, R114, R17, RZ ;  /* 0x000000117205e224 */ /* 0x002fe200078e02ff */
[C---:B------:R-:W-:Y:S01]  /*11f80*/  ISETP.LT.OR P0, PT, R0.reuse, 0xb2, !P3 ;  /* 0x000000b20000780c */ /* 0x040fe20005f01670 */
[----:B------:R-:W-:Y:S01]  /*11f90*/  @!P5 STG.E.U8 desc[UR36][R6.64+0xb0], R11 ;  /* 0x0000b00b0600d986 */ /* 0x000fe2000c101124 */
[----:B------:R-:W-:-:S02]  /*11fa0*/  ISETP.LT.OR P5, PT, R0, 0xba, !P1 ;  /* 0x000000ba0000780c */ /* 0x000fc40004fa1670 */
[C---:B------:R-:W-:Y:S01]  /*11fb0*/  ISETP.LT.OR P4, PT, R0.reuse, 0xb9, !P1 ;  /* 0x000000b90000780c */ /* 0x040fe20004f81670 */
[----:B------:R-:W-:Y:S01]  /*11fc0*/  @!P2 STG.E.U8 desc[UR36][R6.64+0xb1], R113 ;  /* 0x0000b1710600a986 */ /* 0x000fe2000c101124 */
[----:B------:R-:W-:-:S03]  /*11fd0*/  ISETP.LT.OR P2, PT, R0, 0xb9, !P3 ;  /* 0x000000b90000780c */ /* 0x000fc60005f41670 */
[----:B------:R1:W-:Y:S01]  /*11fe0*/  @!P6 STG.E.U8 desc[UR36][R8.64+0xb0], R5 ;  /* 0x0000b0050800e986 */ /* 0x0003e2000c101124 */
[----:B------:R-:W-:-:S03]  /*11ff0*/  ISETP.LT.OR P6, PT, R0, 0xba, !P3 ;  /* 0x000000ba0000780c */ /* 0x000fc60005fc1670 */
[-C--:B------:R-:W-:Y:S02]  /*12000*/  @!P0 IMAD R115, R115, R17.reuse, RZ ;  /* 0x0000001173738224 */ /* 0x080fe400078e02ff */
[-C--:B------:R-:W-:Y:S02]  /*12010*/  @!P5 IMAD R117, R117, R17.reuse, RZ ;  /* 0x000000117575d224 */ /* 0x080fe400078e02ff */
[-C--:B0-----:R-:W-:Y:S01]  /*12020*/  @!P4 IMAD R3, R116, R17.reuse, RZ ;  /* 0x000000117403c224 */ /* 0x081fe200078e02ff */
[----:B------:R-:W-:Y:S01]  /*12030*/  @!P0 STG.E.U8 desc[UR36][R8.64+0xb1], R115 ;  /* 0x0000b17308008986 */ /* 0x000fe2000c101124 */
[----:B------:R-:W-:Y:S01]  /*12040*/  ISETP.LT.OR P0, PT, R0, 0xc1, !P1 ;  /* 0x000000c10000780c */ /* 0x000fe20004f01670 */
[----:B-1----:R-:W-:-:S03]  /*12050*/  @!P2 IMAD R5, R118, R17, RZ ;  /* 0x000000117605a224 */ /* 0x002fc600078e02ff */
[----:B------:R-:W-:Y:S01]  /*12060*/  @!P6 IMAD R119, R119, R17, RZ ;  /* 0x000000117777e224 */ /* 0x000fe200078e02ff */
[----:B------:R-:W-:Y:S01]  /*12070*/  @!P5 STG.E.U8 desc[UR36][R6.64+0xb9], R117 ;  /* 0x0000b9750600d986 */ /* 0x000fe2000c101124 */
[----:B------:R-:W-:-:S03]  /*12080*/  ISETP.LT.OR P5, PT, R0, 0xc2, !P1 ;  /* 0x000000c20000780c */ /* 0x000fc60004fa1670 */
[----:B------:R0:W-:Y:S01]  /*12090*/  @!P4 STG.E.U8 desc[UR36][R6.64+0xb8], R3 ;  /* 0x0000b8030600c986 */ /* 0x0001e2000c101124 */
[----:B------:R-:W-:-:S03]  /*120a0*/  ISETP.LT.OR P4, PT, R0, 0xc1, !P3 ;  /* 0x000000c10000780c */ /* 0x000fc60005f81670 */
[----:B------:R-:W-:Y:S01]  /*120b0*/  @!P6 STG.E.U8 desc[UR36][R8.64+0xb9], R119 ;  /* 0x0000b9770800e986 */ /* 0x000fe2000c101124 */
[----:B------:R-:W-:-:S03]  /*120c0*/  ISETP.LT.OR P6, PT, R0, 0xc2, !P3 ;  /* 0x000000c20000780c */ /* 0x000fc60005fc1670 */
[----:B------:R1:W-:Y:S01]  /*120d0*/  @!P2 STG.E.U8 desc[UR36][R8.64+0xb8], R5 ;  /* 0x0000b8050800a986 */ /* 0x0003e2000c101124 */
[----:B------:R-:W-:Y:S01]  /*120e0*/  ISETP.LT.OR P2, PT, R0, 0xc9, !P1 ;  /* 0x000000c90000780c */ /* 0x000fe20004f41670 */
[-C--:B------:R-:W-:Y:S02]  /*120f0*/  @!P0 IMAD R11, R120, R17.reuse, RZ ;  /* 0x00000011780b8224 */ /* 0x080fe400078e02ff */
[-C--:B------:R-:W-:Y:S02]  /*12100*/  @!P5 IMAD R121, R121, R17.reuse, RZ ;  /* 0x000000117979d224 */ /* 0x080fe400078e02ff */
[-C--:B0-----:R-:W-:Y:S01]  /*12110*/  @!P4 IMAD R3, R122, R17.reuse, RZ ;  /* 0x000000117a03c224 */ /* 0x081fe200078e02ff */
[----:B------:R0:W-:Y:S03]  /*12120*/  @!P0 STG.E.U8 desc[UR36][R6.64+0xc0], R11 ;  /* 0x0000c00b06008986 */ /* 0x0001e6000c101124 */
[-C--:B------:R-:W-:Y:S01]  /*12130*/  @!P6 IMAD R123, R123, R17.reuse, RZ ;  /* 0x000000117b7be224 */ /* 0x080fe200078e02ff */
[----:B------:R-:W-:Y:S01]  /*12140*/  ISETP.LT.OR P0, PT, R0, 0xca, !P1 ;  /* 0x000000ca0000780c */ /* 0x000fe20004f01670 */
[----:B------:R-:W-:Y:S02]  /*12150*/  @!P5 STG.E.U8 desc[UR36][R6.64+0xc1], R121 ;  /* 0x0000c1790600d986 */ /* 0x000fe4000c101124 */
[----:B-1----:R-:W-:Y:S01]  /*12160*/  @!P2 IMAD R5, R124, R17, RZ ;  /* 0x000000117c05a224 */ /* 0x002fe200078e02ff */
[C---:B------:R-:W-:Y:S01]  /*12170*/  ISETP.LT.OR P5, PT, R0.reuse, 0xc9, !P3 ;  /* 0x000000c90000780c */ /* 0x040fe20005fa1670 */
[----:B------:R1:W-:Y:S01]  /*12180*/  @!P4 STG.E.U8 desc[UR36][R8.64+0xc0], R3 ;  /* 0x0000c0030800c986 */ /* 0x0003e2000c101124 */
        /* <DEDUP_REMOVED lines=8> */
[----:B------:R-:W-:Y:S03]  /*12210*/  @!P0 STG.E.U8 desc[UR36][R6.64+0xc9], R125 ;  /* 0x0000c97d06008986 */ /* 0x000fe6000c101124 */
[-C--:B-1----:R-:W-:Y:S01]  /*12220*/  @!P6 IMAD R3, R128, R17.reuse, RZ ;  /* 0x000000118003e224 */ /* 0x082fe200078e02ff */
[----:B------:R0:W-:Y:S03]  /*12230*/  @!P5 STG.E.U8 desc[UR36][R8.64+0xc8], R11 ;  /* 0x0000c80b0800d986 */ /* 0x0001e6000c101124 */
[----:B------:R-:W-:Y:S01]  /*12240*/  @!P2 IMAD R129, R129, R17, RZ ;  /* 0x000000118181a224 */ /* 0x000fe200078e02ff */
[C---:B------:R-:W-:Y:S01]  /*12250*/  ISETP.LT.OR P0, PT, R0.reuse, 0xd1, !P3 ;  /* 0x000000d10000780c */ /* 0x040fe20005f01670 */
[----:B------:R-:W-:Y:S01]  /*12260*/  @!P4 STG.E.U8 desc[UR36][R8.64+0xc9], R127 ;  /* 0x0000c97f0800c986 */ /* 0x000fe2000c101124 */
[----:B------:R-:W-:-:S02]  /*12270*/  ISETP.LT.OR P5, PT, R0, 0xd2, !P3 ;  /* 0x000000d20000780c */ /* 0x000fc40005fa1670 */
[C---:B------:R-:W-:Y:S01]  /*12280*/  ISETP.LT.OR P4, PT, R0.reuse, 0xd9, !P1 ;  /* 0x000000d90000780c */ /* 0x040fe20004f81670 */
[----:B------:R1:W-:Y:S01]  /*12290*/  @!P6 STG.E.U8 desc[UR36][R6.64+0xd0], R3 ;  /* 0x0000d0030600e986 */ /* 0x0003e2000c101124 */
[----:B------:R-:W-:-:S03]  /*122a0*/  ISETP.LT.OR P6, PT, R0, 0xda, !P1 ;  /* 0x000000da0000780c */ /* 0x000fc60004fc1670 */
[----:B------:R-:W-:Y:S01]  /*122b0*/  @!P2 STG.E.U8 desc[UR36][R6.64+0xd1], R129 ;  /* 0x0000d1810600a986 */ /* 0x000fe2000c101124 */
[----:B------:R-:W-:-:S03]  /*122c0*/  ISETP.LT.OR P2, PT, R0, 0xd9, !P3 ;  /* 0x000000d90000780c */ /* 0x000fc60005f41670 */
[-C--:B--2---:R-:W-:Y:S02]  /*122d0*/  @!P0 IMAD R5, R130, R17.reuse, RZ ;  /* 0x0000001182058224 */ /* 0x084fe400078e02ff */
[-C--:B------:R-:W-:Y:S02]  /*122e0*/  @!P5 IMAD R131, R131, R17.reuse, RZ ;  /* 0x000000118383d224 */ /* 0x080fe400078e02ff */
[-C--:B0-----:R-:W-:Y:S02]  /*122f0*/  @!P4 IMAD R11, R132, R17.reuse, RZ ;  /* 0x00000011840bc224 */ /* 0x081fe400078e02ff */
[-C--:B------:R-:W-:Y:S01]  /*12300*/  @!P6 IMAD R133, R133, R17.reuse, RZ ;  /* 0x000000118585e224 */ /* 0x080fe200078e02ff */
[----:B------:R0:W-:Y:S03]  /*12310*/  @!P0 STG.E.U8 desc[UR36][R8.64+0xd0], R5 ;  /* 0x0000d00508008986 */ /* 0x0001e6000c101124 */
[----:B-1----:R-:W-:Y:S01]  /*12320*/  @!P2 IMAD R3, R134, R17, RZ ;  /* 0x000000118603a224 */ /* 0x002fe200078e02ff */
[----:B------:R-:W-:Y:S01]  /*12330*/  @!P5 STG.E.U8 desc[UR36][R8.64+0xd1], R131 ;  /* 0x0000d1830800d986 */ /* 0x000fe2000c101124 */
[----:B------:R-:W-:-:S02]  /*12340*/  ISETP.LT.OR P0, PT, R0, 0xda, !P3 ;  /* 0x000000da0000780c */ /* 0x000fc40005f01670 */
        /* <DEDUP_REMOVED lines=14> */
[----:B------:R-:W-:Y:S01]  /*12430*/  @!P4 STG.E.U8 desc[UR36][R6.64+0xe1], R137 ;  /* 0x0000e1890600c986 */ /* 0x000fe2000c101124 */
[----:B------:R-:W-:-:S02]  /*12440*/  ISETP.LT.OR P0, PT, R0, 0xe9, !P1 ;  /* 0x000000e90000780c */ /* 0x000fc40004f01670 */
[C---:B------:R-:W-:Y:S01]  /*12450*/  ISETP.LT.OR P4, PT, R0.reuse, 0xea, !P1 ;  /* 0x000000ea0000780c */ /* 0x040fe20004f81670 */
[----:B------:R1:W-:Y:S01]  /*12460*/  @!P6 STG.E.U8 desc[UR36][R8.64+0xe0], R11 ;  /* 0x0000e00b0800e986 */ /* 0x0003e2000c101124 */
[C---:B------:R-:W-:Y:S02]  /*12470*/  ISETP.LT.OR P6, PT, R0.reuse, 0xe9, !P3 ;  /* 0x000000e90000780c */ /* 0x040fe40005fc1670 */
[C---:B------:R-:W-:Y:S01]  /*12480*/  ISETP.LT.OR P5, PT, R0.reuse, 0xea, !P3 ;  /* 0x000000ea0000780c */ /* 0x040fe20005fa1670 */
[----:B------:R-:W-:Y:S01]  /*12490*/  @!P2 STG.E.U8 desc[UR36][R8.64+0xe1], R139 ;  /* 0x0000e18b0800a986 */ /* 0x000fe2000c101124 */
[----:B------:R-:W-:-:S05]  /*124a0*/  ISETP.LT.OR P2, PT, R0, 0xf1, !P1 ;  /* 0x000000f10000780c */ /* 0x000fca0004f41670 */
[-C--:B--2---:R-:W-:Y:S02]  /*124b0*/  @!P0 IMAD R3, R140, R17.reuse, RZ ;  /* 0x000000118c038224 */ /* 0x084fe400078e02ff */
[-C--:B------:R-:W-:Y:S02]  /*124c0*/  @!P4 IMAD R141, R141, R17.reuse, RZ ;  /* 0x000000118d8dc224 */ /* 0x080fe400078e02ff */
[-C--:B0-----:R-:W-:Y:S02]  /*124d0*/  @!P6 IMAD R5, R142, R17.reuse, RZ ;  /* 0x000000118e05e224 */ /* 0x081fe400078e02ff */
[-C--:B------:R-:W-:Y:S02]  /*124e0*/  @!P5 IMAD R143, R143, R17.reuse, RZ ;  /* 0x000000118f8fd224 */ /* 0x080fe400078e02ff */
[----:B-1----:R-:W-:Y:S01]  /*124f0*/  @!P2 IMAD R11, R144, R17, RZ ;  /* 0x00000011900ba224 */ /* 0x002fe200078e02ff */
[----:B------:R0:W-:Y:S01]  /*12500*/  @!P0 STG.E.U8 desc[UR36][R6.64+0xe8], R3 ;  /* 0x0000e80306008986 */ /* 0x0001e2000c101124 */
[----:B------:R-:W-:-:S03]  /*12510*/  ISETP.LT.OR P0, PT, R0, 0xf2, !P1 ;  /* 0x000000f20000780c */ /* 0x000fc60004f01670 */
[----:B------:R-:W-:Y:S01]  /*12520*/  @!P4 STG.E.U8 desc[UR36][R6.64+0xe9], R141 ;  /* 0x0000e98d0600c986 */ /* 0x000fe2000c101124 */
[----:B------:R-:W-:-:S03]  /*12530*/  ISETP.LT.OR P4, PT, R0, 0xf1, !P3 ;  /* 0x000000f10000780c */ /* 0x000fc60005f81670 */
[----:B------:R-:W-:Y:S01]  /*12540*/  @!P6 STG.E.U8 desc[UR36][R8.64+0xe8], R5 ;  /* 0x0000e8050800e986 */ /* 0x000fe2000c101124 */
[----:B------:R-:W-:-:S03]  /*12550*/  ISETP.LT.OR P6, PT, R0, 0xf2, !P3 ;  /* 0x000000f20000780c */ /* 0x000fc60005fc1670 */
[----:B------:R-:W-:Y:S01]  /*12560*/  @!P5 STG.E.U8 desc[UR36][R8.64+0xe9], R143 ;  /* 0x0000e98f0800d986 */ /* 0x000fe2000c101124 */
[----:B------:R-:W-:-:S03]  /*12570*/  ISETP.LT.OR P5, PT, R0, 0xf9, !P3 ;  /* 0x000000f90000780c */ /* 0x000fc60005fa1670 */
[----:B------:R1:W-:Y:S01]  /*12580*/  @!P2 STG.E.U8 desc[UR36][R6.64+0xf0], R11 ;  /* 0x0000f00b0600a986 */ /* 0x0003e2000c101124 */
[C---:B------:R-:W-:Y:S02]  /*12590*/  ISETP.LT.OR P2, PT, R0.reuse, 0xf9, !P1 ;  /* 0x000000f90000780c */ /* 0x040fe40004f41670 */
[C---:B------:R-:W-:Y:S02]  /*125a0*/  ISETP.LT.OR P1, PT, R0.reuse, 0xfa, !P1 ;  /* 0x000000fa0000780c */ /* 0x040fe40004f21670 */
[----:B------:R-:W-:Y:S01]  /*125b0*/  ISETP.LT.OR P3, PT, R0, 0xfa, !P3 ;  /* 0x000000fa0000780c */ /* 0x000fe20005f61670 */
[-C--:B------:R-:W-:Y:S02]  /*125c0*/  @!P0 IMAD R145, R145, R17.reuse, RZ ;  /* 0x0000001191918224 */ /* 0x080fe400078e02ff */
[-C--:B0-----:R-:W-:Y:S02]  /*125d0*/  @!P4 IMAD R3, R146, R17.reuse, RZ ;  /* 0x000000119203c224 */ /* 0x081fe400078e02ff */
[----:B------:R-:W-:-:S02]  /*125e0*/  @!P6 IMAD R147, R147, R17, RZ ;  /* 0x000000119393e224 */ /* 0x000fc400078e02ff */
[-C--:B-1----:R-:W-:Y:S02]  /*125f0*/  @!P5 IMAD R11, R150, R17.reuse, RZ ;  /* 0x00000011960bd224 */ /* 0x082fe400078e02ff */
[-C--:B------:R-:W-:Y:S02]  /*12600*/  @!P2 IMAD R5, R148, R17.reuse, RZ ;  /* 0x000000119405a224 */ /* 0x080fe400078e02ff */
[-C--:B------:R-:W-:Y:S02]  /*12610*/  @!P1 IMAD R149, R149, R17.reuse, RZ ;  /* 0x0000001195959224 */ /* 0x080fe400078e02ff */
[----:B------:R-:W-:Y:S01]  /*12620*/  @!P3 IMAD R151, R151, R17, RZ ;  /* 0x000000119797b224 */ /* 0x000fe200078e02ff */
[----:B------:R0:W-:Y:S04]  /*12630*/  @!P0 STG.E.U8 desc[UR36][R6.64+0xf1], R145 ;  /* 0x0000f19106008986 */ /* 0x0001e8000c101124 */
[----:B------:R0:W-:Y:S04]  /*12640*/  @!P4 STG.E.U8 desc[UR36][R8.64+0xf0], R3 ;  /* 0x0000f0030800c986 */ /* 0x0001e8000c101124 */
[----:B------:R0:W-:Y:S04]  /*12650*/  @!P6 STG.E.U8 desc[UR36][R8.64+0xf1], R147 ;  /* 0x0000f1930800e986 */ /* 0x0001e8000c101124 */
[----:B------:R0:W-:Y:S04]  /*12660*/  @!P2 STG.E.U8 desc[UR36][R6.64+0xf8], R5 ;  /* 0x0000f8050600a986 */ /* 0x0001e8000c101124 */
[----:B------:R0:W-:Y:S04]  /*12670*/  @!P1 STG.E.U8 desc[UR36][R6.64+0xf9], R149 ;  /* 0x0000f99506009986 */ /* 0x0001e8000c101124 */
[----:B------:R0:W-:Y:S04]  /*12680*/  @!P5 STG.E.U8 desc[UR36][R8.64+0xf8], R11 ;  /* 0x0000f80b0800d986 */ /* 0x0001e8000c101124 */
[----:B------:R0:W-:Y:S02]  /*12690*/  @!P3 STG.E.U8 desc[UR36][R8.64+0xf9], R151 ;  /* 0x0000f9970800b986 */ /* 0x0001e4000c101124 */
.L_x_548:
[----:B------:R-:W-:Y:S05]  /*126a0*/  BSYNC B0 ;  /* 0x0000000000007941 */ /* 0x000fea0003800000 */
.L_x_34:
[----:B0-----:R-:W2:Y:S04]  /*126b0*/  LDL.LU R3, [R1+0x200] ;  /* 0x0002000001037983 */ /* 0x001ea80000300800 */
[----:B------:R-:W2:Y:S01]  /*126c0*/  LDL.LU R2, [R1+0x204] ;  /* 0x0002040001027983 */ /* 0x000ea20000300800 */
[----:B------:R-:W-:Y:S01]  /*126d0*/  ULDC UR4, c[0x0][0xc] ;  /* 0x0000030000047ab9 */ /* 0x000fe20000000800 */
[----:B------:R-:W-:Y:S01]  /*126e0*/  ULDC UR5, c[0x0][0x10] ;  /* 0x0000040000057ab9 */ /* 0x000fe20000000800 */
[----:B------:R-:W2:Y:S01]  /*126f0*/  LDC R5, c[0x0][0x14] ;  /* 0x00000500ff057b82 */ /* 0x000ea20000000800 */
[----:B------:R-:W-:Y:S01]  /*12700*/  UIMAD.WIDE.U32 UR4, UR4, UR5, URZ ;  /* 0x00000005040472a5 */ /* 0x000fe2000f8e003f */
[----:B------:R-:W-:Y:S01]  /*12710*/  PRMT R0, RZ, 0x7610, R0 ;  /* 0x00007610ff007816 */ /* 0x000fe20000000000 */
[----:B------:R-:W-:Y:S01]  /*12720*/  UMOV UR42, 0xffffffff ;  /* 0xffffffff002a7882 */ /* 0x000fe20000000000 */
[----:B------:R-:W-:-:S03]  /*12730*/  UMOV UR43, 0xffffffff ;  /* 0xffffffff002b7882 */ /* 0x000fc60000000000 */
[----:B--2---:R-:W-:-:S04]  /*12740*/  IMAD.WIDE.U32 R2, R5, UR4, R2 ;  /* 0x0000000405027c25 */ /* 0x004fc8000f8e0002 */
[----:B------:R-:W-:Y:S01]  /*12750*/  IMAD R5, R5, UR5, RZ ;  /* 0x0000000505057c24 */ /* 0x000fe2000f8e02ff */
[----:B-1-3--:R-:W-:Y:S01]  /*12760*/  MOV R6, R2 ;  /* 0x0000000200067202 */ /* 0x00afe20000000f00 */
[----:B------:R-:W-:Y:S02]  /*12770*/  ULDC.64 UR4, c[0x0][0x650] ;  /* 0x0001940000047ab9 */ /* 0x000fe40000000a00 */
[----:B------:R-:W-:Y:S01]  /*12780*/  IMAD.IADD R4, R3, 0x1, R5 ;  /* 0x0000000103047824 */ /* 0x000fe200078e0205 */
[----:B------:R-:W-:-:S04]  /*12790*/  ISETP.GE.U32.AND P0, PT, R2, UR4, PT ;  /* 0x0000000402007c0c */ /* 0x000fc8000bf06070 */
[----:B------:R0:W-:Y:S01]  /*127a0*/  STL [R1+0x200], R4 ;  /* 0x0002000401007387 */ /* 0x0001e20000100800 */
[----:B------:R-:W-:-:S03]  /*127b0*/  ISETP.GE.U32.AND.EX P0, PT, R4, UR5, PT, P0 ;  /* 0x0000000504007c0c */ /* 0x000fc6000bf06100 */
[----:B------:R0:W-:Y:S10]  /*127c0*/  STL [R1+0x204], R6 ;  /* 0x0002040601007387 */ /* 0x0001f40000100800 */
[----:B0-----:R-:W-:Y:S05]  /*127d0*/  @P0 BRA `(.L_x_549) ;  /* 0x0000000400880947 */ /* 0x001fea0003800000 */
[----:B------:R-:W0:Y:S01]  /*127e0*/  S2UR UR6, SR_CTAID.X ;  /* 0x00000000000679c3 */ /* 0x000e220000002500 */
[----:B------:R-:W-:Y:S01]  /*127f0*/  ULDC.64 UR12, c[0x0][0x628] ;  /* 0x00018a00000c7ab9 */ /* 0x000fe20000000a00 */
[----:B------:R-:W-:Y:S01]  /*12800*/  ULDC UR4, c[0x0][0x150] ;  /* 0x0000540000047ab9 */ /* 0x000fe20000000800 */
[----:B------:R-:W-:Y:S01]  /*12810*/  ISETP.NE.U32.AND P0, PT, RZ, UR12, PT ;  /* 0x0000000cff007c0c */ /* 0x000fe2000bf05070 */
[----:B------:R-:W-:Y:S01]  /*12820*/  ULDC UR15, c[0x0][0x630] ;  /* 0x00018c00000f7ab9 */ /* 0x000fe20000000800 */
[----:B------:R-:W-:Y:S01]  /*12830*/  R2UR UR16, R6 ;  /* 0x00000000061072ca */ /* 0x000fe200000e0000 */
[----:B------:R-:W-:Y:S01]  /*12840*/  ULDC UR19, c[0x0][0x154] ;  /* 0x0000550000137ab9 */ /* 0x000fe20000000800 */
[----:B------:R-:W-:Y:S01]  /*12850*/  ISETP.NE.AND.EX P0, PT, RZ, UR13, PT, P0 ;  /* 0x0000000dff007c0c */ /* 0x000fe2000bf05300 */
[----:B------:R-:W1:Y:S01]  /*12860*/  S2UR UR18, SR_CTAID.Y ;  /* 0x00000000001279c3 */ /* 0x000e620000002600 */
[----:B------:R-:W-:Y:S02]  /*12870*/  R2UR UR17, R4 ;  /* 0x00000000041172ca */ /* 0x000fe400000e0000 */
[----:B------:R-:W-:-:S02]  /*12880*/  R2UR UR10, R6 ;  /* 0x00000000060a72ca */ /* 0x000fc400000e0000 */
[----:B------:R-:W-:Y:S02]  /*12890*/  R2UR UR11, R4 ;  /* 0x00000000040b72ca */ /* 0x000fe400000e0000 */
[----:B0-----:R-:W-:-:S05]  /*128a0*/  I2FP.F32.U32 R0, UR6 ;  /* 0x0000000600007c45 */ /* 0x001fca0008201000 */
[----:B------:R-:W-:-:S04]  /*128b0*/  FMUL R0, R0, UR4 ;  /* 0x0000000400007c20 */ /* 0x000fc80008400000 */
[----:B------:R0:W2:Y:S01]  /*128c0*/  F2I.U32.TRUNC.NTZ R2, R0 ;  /* 0x0000000000027305 */ /* 0x0000a2000020f000 */
[----:B-1----:R-:W-:Y:S05]  /*128d0*/  @!P0 BRA `(.L_x_550) ;  /* 0x0000000000308947 */ /* 0x002fea0003800000 */
        /* <DEDUP_REMOVED lines=12> */
.L_x_550:
[----:B------:R-:W-:Y:S01]  /*129a0*/  USHF.R.U64 UR43, UR10, UR15, UR11 ;  /* 0x0000000f0a2b7299 */ /* 0x000fe2000800120b */
[----:B0-----:R-:W-:Y:S01]  /*129b0*/  I2FP.F32.U32 R0, UR18 ;  /* 0x0000001200007c45 */ /* 0x001fe20008201000 */
[----:B------:R-:W-:Y:S02]  /*129c0*/  USHF.R.U32.HI UR4, URZ, UR15, UR11 ;  /* 0x0000000f3f047299 */ /* 0x000fe4000801160b */
[----:B------:R-:W-:Y:S02]  /*129d0*/  UIADD3 UR10, UP0, URZ, -UR43, URZ ;  /* 0x8000002b3f0a7290 */ /* 0x000fe4000ff1e03f */
[----:B------:R-:W-:Y:S01]  /*129e0*/  FMUL R0, R0, UR19 ;  /* 0x0000001300007c20 */ /* 0x000fe20008400000 */
[----:B------:R-:W-:Y:S01]  /*129f0*/  ULDC.64 UR12, c[0x0][0x620] ;  /* 0x00018800000c7ab9 */ /* 0x000fe20000000a00 */
[----:B------:R-:W-:Y:S01]  /*12a00*/  UIADD3.X UR4, URZ, ~UR4, URZ, UP0, !UPT ;  /* 0x800000043f047290 */ /* 0x000fe200087fe43f */
[----:B------:R-:W-:Y:S01]  /*12a10*/  UMOV UR8, UR16 ;  /* 0x0000001000087c82 */ /* 0x000fe20008000000 */
[----:B------:R-:W-:-:S02]  /*12a20*/  UMOV UR9, UR17 ;  /* 0x0000001100097c82 */ /* 0x000fc40008000000 */
[----:B------:R-:W-:Y:S01]  /*12a30*/  UIMAD UR4, UR4, UR12, URZ ;  /* 0x0000000c040472a4 */ /* 0x000fe2000f8e023f */
[----:B------:R-:W0:Y:S01]  /*12a40*/  F2I.U32.TRUNC.NTZ R0, R0 ;  /* 0x0000000000007305 */ /* 0x000e22000020f000 */
[----:B------:R-:W-:Y:S01]  /*12a50*/  UIMAD.WIDE.U32 UR8, UR10, UR12, UR8 ;  /* 0x0000000c0a0872a5 */ /* 0x000fe2000f8e0008 */
[----:B--2---:R-:W-:Y:S01]  /*12a60*/  R2UR UR12, R2 ;  /* 0x00000000020c72ca */ /* 0x004fe200000e0000 */
[----:B------:R-:W-:Y:S01]  /*12a70*/  UIMAD UR10, UR10, UR13, UR4 ;  /* 0x0000000d0a0a72a4 */ /* 0x000fe2000f8e0204 */
[----:B------:R-:W-:Y:S01]  /*12a80*/  ULDC UR11, c[0x0][0x618] ;  /* 0x00018600000b7ab9 */ /* 0x000fe20000000800 */
[----:B------:R-:W-:Y:S02]  /*12a90*/  ULDC UR21, c[0x0][0x658] ;  /* 0x0001960000157ab9 */ /* 0x000fe40000000800 */
[----:B------:R-:W-:Y:S01]  /*12aa0*/  UIADD3 UR9, UR9, UR10, URZ ;  /* 0x0000000a09097290 */ /* 0x000fe2000fffe03f */
[----:B------:R-:W-:Y:S01]  /*12ab0*/  UMOV UR15, 0xffffffff ;  /* 0xffffffff000f7882 */ /* 0x000fe20000000000 */
[----:B------:R-:W-:Y:S01]  /*12ac0*/  ULDC.64 UR4, c[0x0][0x640] ;  /* 0x0001900000047ab9 */ /* 0x000fe20000000a00 */
[----:B------:R-:W-:Y:S01]  /*12ad0*/  USHF.L.U32 UR15, UR15, UR21, URZ ;  /* 0x000000150f0f7299 */ /* 0x000fe2000800063f */
[----:B------:R-:W-:Y:S01]  /*12ae0*/  ISETP.NE.U32.AND P0, PT, RZ, UR4, PT ;  /* 0x00000004ff007c0c */ /* 0x000fe2000bf05070 */
[----:B------:R-:W-:-:S02]  /*12af0*/  USHF.R.U64 UR16, UR8, UR11, UR9 ;  /* 0x0000000b08107299 */ /* 0x000fc40008001209 */
[----:B------:R-:W-:Y:S01]  /*12b00*/  USHF.R.U32.HI UR8, URZ, UR11, UR9 ;  /* 0x0000000b3f087299 */ /* 0x000fe20008011609 */
[----:B0-----:R-:W-:Y:S01]  /*12b10*/  R2UR UR14, R0 ;  /* 0x00000000000e72ca */ /* 0x001fe200000e0000 */
[----:B------:R-:W-:Y:S01]  /*12b20*/  ULDC UR17, c[0x0][0x608] ;  /* 0x0001820000117ab9 */ /* 0x000fe20000000800 */
[----:B------:R-:W-:Y:S01]  /*12b30*/  ULOP3.LUT UR41, URZ, UR15, URZ, 0x33, !UPT ;  /* 0x0000000f3f297292 */ /* 0x000fe2000f8e333f */
[----:B------:R-:W-:Y:S01]  /*12b40*/  ISETP.NE.AND.EX P0, PT, RZ, UR5, PT, P0 ;  /* 0x00000005ff007c0c */ /* 0x000fe2000bf05300 */
[----:B------:R-:W-:Y:S02]  /*12b50*/  USHF.R.U64 UR15, UR16, UR17, UR8 ;  /* 0x00000011100f7299 */ /* 0x000fe40008001208 */
[----:B------:R-:W-:Y:S02]  /*12b60*/  USHF.R.U32.HI UR8, URZ, UR17, UR8 ;  /* 0x000000113f087299 */ /* 0x000fe40008011608 */
[----:B------:R-:W-:Y:S02]  /*12b70*/  UIADD3 UR12, -UR12, URZ, URZ ;  /* 0x0000003f0c0c7290 */ /* 0x000fe4000fffe13f */
[----:B------:R-:W-:Y:S01]  /*12b80*/  USHF.R.U64 UR17, UR15, UR21, UR8 ;  /* 0x000000150f117299 */ /* 0x000fe20008001208 */
[----:B------:R-:W-:Y:S01]  /*12b90*/  UMOV UR19, 0x1 ;  /* 0x0000000100137882 */ /* 0x000fe20000000000 */
[----:B------:R-:W-:Y:S01]  /*12ba0*/  ULDC UR13, c[0x0][0x144] ;  /* 0x00005100000d7ab9 */ /* 0x000fe20000000800 */
[----:B------:R-:W-:Y:S01]  /*12bb0*/  ULDC UR7, c[0x0][0x600] ;  /* 0x0001800000077ab9 */ /* 0x000fe20000000800 */
[----:B------:R-:W-:-:S02]  /*12bc0*/  USHF.L.U32 UR24, UR19, UR21, URZ ;  /* 0x0000001513187299 */ /* 0x000fc4000800063f */
[----:B------:R-:W-:Y:S02]  /*12bd0*/  USHF.R.U32.HI UR8, URZ, UR21, UR8 ;  /* 0x000000153f087299 */ /* 0x000fe40008011608 */
[----:B------:R-:W-:Y:S02]  /*12be0*/  UIMAD UR21, UR13, UR12, UR6 ;  /* 0x0000000c0d1572a4 */ /* 0x000fe4000f8e0206 */
[----:B------:R-:W-:Y:S02]  /*12bf0*/  UIADD3 UR20, UR7, -0x1, URZ ;  /* 0xffffffff07147890 */ /* 0x000fe4000fffe03f */
[----:B------:R-:W-:Y:S01]  /*12c00*/  UIADD3 UR19, -UR14, URZ, URZ ;  /* 0x0000003f0e137290 */ /* 0x000fe2000fffe13f */
[----:B------:R-:W-:Y:S01]  /*12c10*/  ULDC UR25, c[0x0][0x148] ;  /* 0x0000520000197ab9 */ /* 0x000fe20000000800 */
[----:B------:R-:W-:Y:S01]  /*12c20*/  ULDC UR22, c[0x0][0x648] ;  /* 0x0001920000167ab9 */ /* 0x000fe20000000800 */
[----:B------:R-:W-:Y:S01]  /*12c30*/  ULDC UR23, c[0x0][0x638] ;  /* 0x00018e0000177ab9 */ /* 0x000fe20000000800 */
        /* <DEDUP_REMOVED lines=14> */
.L_x_551:
[----:B------:R-:W-:Y:S01]  /*12d20*/  UISETP.NE.AND UP0, UPT, UR46, URZ, UPT ;  /* 0x0000003f2e00728c */ /* 0x000fe2000bf05270 */
[----:B------:R-:W-:Y:S01]  /*12d30*/  IMAD.MOV.U32 R0, RZ, RZ, 0x1 ;  /* 0x00000001ff007424 */ /* 0x000fe200078e00ff */
[----:B------:R-:W-:Y:S02]  /*12d40*/  USHF.R.U64 UR4, UR6, UR22, UR8 ;  /* 0x0000001606047299 */ /* 0x000fe40008001208 */
[----:B------:R-:W-:Y:S02]  /*12d50*/  ULOP3.LUT UR41, UR15, UR41, URZ, 0xc0, !UPT ;  /* 0x000000290f297292 */ /* 0x000fe4000f8ec03f */
[----:B------:R-:W-:Y:S02]  /*12d60*/  UIADD3 UR5, -UR4, URZ, URZ ;  /* 0x0000003f04057290 */ /* 0x000fe4000fffe13f */
[----:B------:R-:W-:Y:S02]  /*12d70*/  UIMAD UR41, UR24, UR4, UR41 ;  /* 0x00000004182972a4 */ /* 0x000fe4000f8e0229 */
[----:B------:R-:W-:-:S02]  /*12d80*/  ULOP3.LUT UR16, UR16, UR20, URZ, 0xc0, !UPT ;  /* 0x0000001410107292 */ /* 0x000fc4000f8ec03f */
[----:B------:R-:W-:Y:S02]  /*12d90*/  @UP0 UIMAD UR21, UR25, UR19, UR18 ;  /* 0x00000013191502a4 */ /* 0x000fe4000f8e0212 */
[----:B------:R-:W-:-:S03]  /*12da0*/  UIMAD UR4, UR5, UR23, UR17 ;  /* 0x00000017050472a4 */ /* 0x000fc6000f8e0211 */
[----:B------:R-:W-:Y:S01]  /*12db0*/  ULDC UR5, c[0x0][0x610] ;  /* 0x0001840000057ab9 */ /* 0x000fe20000000800 */
[----:B------:R-:W-:Y:S02]  /*12dc0*/  UIMAD UR4, UR4, UR7, UR16 ;  /* 0x00000007040472a4 */ /* 0x000fe4000f8e0210 */
[----:B------:R-:W-:-:S04]  /*12dd0*/  UIMAD UR41, UR41, UR5, UR21 ;  /* 0x00000005292972a4 */ /* 0x000fc8000f8e0215 */
[----:B------:R-:W-:Y:S02]  /*12de0*/  USEL UR42, UR4, UR41, !UP0 ;  /* 0x00000029042a7287 */ /* 0x000fe4000c000000 */
[----:B------:R-:W-:-:S12]  /*12df0*/  USEL UR41, UR41, UR4, !UP0 ;  /* 0x0000000429297287 */ /* 0x000fd8000c000000 */
.L_x_549:
[----:B------:R-:W-:-:S13]  /*12e00*/  LOP3.LUT P0, RZ, R0, 0xff, RZ, 0xc0, !PT ;  /* 0x000000ff00ff7812 */ /* 0x000fda000780c0ff */
[----:B------:R-:W-:Y:S05]  /*12e10*/  @P0 BRA `(.L_x_552) ;  /* 0xfffffee4007c0947 */ /* 0x000fea000383ffff */
[----:B------:R-:W-:Y:S05]  /*12e20*/  EXIT ;  /* 0x000000000000794d */ /* 0x000fea0003800000 */
.L_x_7:
[----:B------:R-:W2:Y:S01]  /*12e30*/  LDL R5, [R1+0x204] ;  /* 0x0002040001057983 */ /* 0x000ea20000100800 */
[----:B------:R-:W-:-:S03]  /*12e40*/  ULDC.64 UR4, c[0x0][0x650] ;  /* 0x0001940000047ab9 */ /* 0x000fc60000000a00 */
[----:B------:R-:W3:Y:S01]  /*12e50*/  LDL R4, [R1+0x200] ;  /* 0x0002000001047983 */ /* 0x000ee20000100800 */
[----:B------:R-:W-:Y:S01]  /*12e60*/  PRMT R0, RZ, 0x7610, R0 ;  /* 0x00007610ff007816 */ /* 0x000fe20000000000 */
[----:B------:R-:W-:Y:S01]  /*12e70*/  IMAD.MOV.U32 R2, RZ, RZ, -0x1 ;  /* 0xffffffffff027424 */ /* 0x000fe200078e00ff */
[----:B------:R-:W-:Y:S01]  /*12e80*/  MOV R9, 0xffffffff ;  /* 0xffffffff00097802 */ /* 0x000fe20000000f00 */
[----:B------:R-:W-:Y:S01]  /*12e90*/  IMAD.MOV.U32 R3, RZ, RZ, -0x1 ;  /* 0xffffffffff037424 */ /* 0x000fe200078e00ff */
[----:B--2---:R-:W-:-:S04]  /*12ea0*/  ISETP.GE.U32.AND P0, PT, R5, UR4, PT ;  /* 0x0000000405007c0c */ /* 0x004fc8000bf06070 */
[----:B---3--:R-:W-:-:S13]  /*12eb0*/  ISETP.GE.U32.AND.EX P0, PT, R4, UR5, PT, P0 ;  /* 0x0000000504007c0c */ /* 0x008fda000bf06100 */
        /* <DEDUP_REMOVED lines=21> */
.L_x_554:
[----:B------:R-:W-:Y:S01]  /*13010*/  USHF.R.U64 UR4, UR14, UR19, UR15 ;  /* 0x000000130e047299 */ /* 0x000fe2000800120f */
[----:B------:R-:W-:Y:S01]  /*13020*/  R2UR UR7, R4 ;  /* 0x00000000040772ca */ /* 0x000fe200000e0000 */
[----:B------:R-:W-:Y:S02]  /*13030*/  USHF.R.U32.HI UR5, URZ, UR19, UR15 ;  /* 0x000000133f057299 */ /* 0x000fe4000801160f */
[----:B------:R-:W-:Y:S01]  /*13040*/  UIADD3 UR13, UP0, URZ, -UR4, URZ ;  /* 0x800000043f0d7290 */ /* 0x000fe2000ff1e03f */
[----:B------:R-:W-:Y:S01]  /*13050*/  ULDC.64 UR14, c[0x0][0x620] ;  /* 0x00018800000e7ab9 */ /* 0x000fe20000000a00 */
[----:B------:R-:W-:Y:S02]  /*13060*/  UMOV UR6, UR20 ;  /* 0x0000001400067c82 */ /* 0x000fe40008000000 */
[----:B------:R-:W-:Y:S02]  /*13070*/  UIADD3.X UR5, URZ, ~UR5, URZ, UP0, !UPT ;  /* 0x800000053f057290 */ /* 0x000fe400087fe43f */
[----:B------:R-:W-:-:S02]  /*13080*/  UISETP.NE.AND UP1, UPT, UR46, URZ, UPT ;  /* 0x0000003f2e00728c */ /* 0x000fc4000bf25270 */
[----:B------:R-:W-:Y:S02]  /*13090*/  UIMAD UR5, UR5, UR14, URZ ;  /* 0x0000000e050572a4 */ /* 0x000fe4000f8e023f */
[----:B------:R-:W-:Y:S02]  /*130a0*/  UIMAD.WIDE.U32 UR6, UR13, UR14, UR6 ;  /* 0x0000000e0d0672a5 */ /* 0x000fe4000f8e0006 */
[----:B------:R-:W-:Y:S01]  /*130b0*/  UIMAD UR5, UR13, UR15, UR5 ;  /* 0x0000000f0d0572a4 */ /* 0x000fe2000f8e0205 */
[----:B------:R-:W-:Y:S02]  /*130c0*/  ULDC UR14, c[0x0][0x608] ;  /* 0x00018200000e7ab9 */ /* 0x000fe40000000800 */
[----:B------:R-:W-:Y:S01]  /*130d0*/  ULDC UR13, c[0x0][0x618] ;  /* 0x00018600000d7ab9 */ /* 0x000fe20000000800 */
[----:B------:R-:W-:Y:S01]  /*130e0*/  UIADD3 UR5, UR7, UR5, URZ ;  /* 0x0000000507057290 */ /* 0x000fe2000fffe03f */
[----:B------:R-:W-:Y:S01]  /*130f0*/  ULDC UR22, c[0x0][0x658] ;  /* 0x0001960000167ab9 */ /* 0x000fe20000000800 */
[----:B------:R-:W-:-:S02]  /*13100*/  @UP1 UIMAD UR8, UR11, UR12, UR10 ;  /* 0x0000000c0b0812a4 */ /* 0x000fc4000f8e020a */
[----:B------:R-:W-:Y:S02]  /*13110*/  USHF.R.U64 UR17, UR6, UR13, UR5 ;  /* 0x0000000d06117299 */ /* 0x000fe40008001205 */
[----:B------:R-:W-:Y:S01]  /*13120*/  USHF.R.U32.HI UR5, URZ, UR13, UR5 ;  /* 0x0000000d3f057299 */ /* 0x000fe20008011605 */
[----:B------:R-:W-:Y:S01]  /*13130*/  ULDC.64 UR6, c[0x0][0x640] ;  /* 0x0001900000067ab9 */ /* 0x000fe20000000a00 */
[----:B------:R-:W-:Y:S01]  /*13140*/  UMOV UR10, 0xffffffff ;  /* 0xffffffff000a7882 */ /* 0x000fe20000000000 */
[----:B------:R-:W-:Y:S01]  /*13150*/  ISETP.NE.U32.AND P0, PT, RZ, UR6, PT ;  /* 0x00000006ff007c0c */ /* 0x000fe2000bf05070 */
[----:B------:R-:W-:Y:S02]  /*13160*/  USHF.R.U64 UR18, UR17, UR14, UR5 ;  /* 0x0000000e11127299 */ /* 0x000fe40008001205 */
[----:B------:R-:W-:Y:S01]  /*13170*/  USHF.R.U32.HI UR5, URZ, UR14, UR5 ;  /* 0x0000000e3f057299 */ /* 0x000fe20008011605 */
[----:B------:R-:W-:Y:S01]  /*13180*/  ISETP.NE.AND.EX P0, PT, RZ, UR7, PT, P0 ;  /* 0x00000007ff007c0c */ /* 0x000fe2000bf05300 */
[----:B------:R-:W-:-:S02]  /*13190*/  USHF.L.U32 UR11, UR10, UR22, URZ ;  /* 0x000000160a0b7299 */ /* 0x000fc4000800063f */
[----:B------:R-:W-:Y:S01]  /*131a0*/  USHF.R.U64 UR19, UR18, UR22, UR5 ;  /* 0x0000001612137299 */ /* 0x000fe20008001205 */
[----:B------:R-:W-:Y:S01]  /*131b0*/  ULDC UR20, c[0x0][0x600] ;  /* 0x0001800000147ab9 */ /* 0x000fe20000000800 */
[----:B------:R-:W-:Y:S02]  /*131c0*/  USHF.R.U32.HI UR10, URZ, UR22, UR5 ;  /* 0x000000163f0a7299 */ /* 0x000fe40008011605 */
[----:B------:R-:W-:Y:S02]  /*131d0*/  UIADD3 UR21, UR20, -0x1, URZ ;  /* 0xffffffff14157890 */ /* 0x000fe4000fffe03f */
[----:B------:R-:W-:Y:S01]  /*131e0*/  ULOP3.LUT UR26, URZ, UR11, URZ, 0x33, !UPT ;  /* 0x0000000b3f1a7292 */ /* 0x000fe2000f8e333f */
        /* <DEDUP_REMOVED lines=17> */
.L_x_555:
[----:B------:R-:W-:Y:S01]  /*13300*/  USHF.R.U64 UR6, UR5, UR23, UR10 ;  /* 0x0000001705067299 */ /* 0x000fe2000800120a */
[----:B------:R-:W-:Y:S01]  /*13310*/  IMAD.MOV.U32 R0, RZ, RZ, 0x1 ;  /* 0x00000001ff007424 */ /* 0x000fe200078e00ff */
[----:B------:R-:W-:Y:S01]  /*13320*/  USHF.L.U32 UR25, UR25, UR22, URZ ;  /* 0x0000001619197299 */ /* 0x000fe2000800063f */
[----:B------:R-:W-:Y:S01]  /*13330*/  IMAD.U32 R9, RZ, RZ, UR4 ;  /* 0x00000004ff097e24 */ /* 0x000fe2000f8e00ff */
[----:B------:R-:W-:Y:S02]  /*13340*/  ULOP3.LUT UR5, UR18, UR26, URZ, 0xc0, !UPT ;  /* 0x0000001a12057292 */ /* 0x000fe4000f8ec03f */
[----:B------:R-:W-:Y:S02]  /*13350*/  UIADD3 UR7, -UR6, URZ, URZ ;  /* 0x0000003f06077290 */ /* 0x000fe4000fffe13f */
[----:B------:R-:W-:Y:S02]  /*13360*/  UIMAD UR6, UR25, UR6, UR5 ;  /* 0x00000006190672a4 */ /* 0x000fe4000f8e0205 */
[----:B------:R-:W-:-:S02]  /*13370*/  ULOP3.LUT UR17, UR17, UR21, URZ, 0xc0, !UPT ;  /* 0x0000001511117292 */ /* 0x000fc4000f8ec03f */
[----:B------:R-:W-:Y:S02]  /*13380*/  UIMAD UR5, UR7, UR24, UR19 ;  /* 0x00000018070572a4 */ /* 0x000fe4000f8e0213 */
[----:B------:R-:W-:Y:S01]  /*13390*/  UISETP.NE.AND UP0, UPT, UR46, URZ, UPT ;  /* 0x0000003f2e00728c */ /* 0x000fe2000bf05270 */
[----:B------:R-:W-:Y:S01]  /*133a0*/  ULDC UR7, c[0x0][0x610] ;  /* 0x0001840000077ab9 */ /* 0x000fe20000000800 */
[----:B------:R-:W-:Y:S02]  /*133b0*/  UIMAD UR5, UR5, UR20, UR17 ;  /* 0x00000014050572a4 */ /* 0x000fe4000f8e0211 */
[----:B------:R-:W-:-:S04]  /*133c0*/  UIMAD UR8, UR6, UR7, UR8 ;  /* 0x00000007060872a4 */ /* 0x000fc8000f8e0208 */
[----:B------:R-:W-:Y:S02]  /*133d0*/  USEL UR6, UR5, UR8, !UP0 ;  /* 0x0000000805067287 */ /* 0x000fe4000c000000 */
[----:B------:R-:W-:-:S04]  /*133e0*/  USEL UR8, UR8, UR5, !UP0 ;  /* 0x0000000508087287 */ /* 0x000fc8000c000000 */
[----:B------:R-:W-:Y:S02]  /*133f0*/  IMAD.U32 R3, RZ, RZ, UR6 ;  /* 0x00000006ff037e24 */ /* 0x000fe4000f8e00ff */
[----:B------:R-:W-:-:S07]  /*13400*/  MOV R2, UR8 ;  /* 0x0000000800027c02 */ /* 0x000fce0008000f00 */
.L_x_553:
[----:B------:R-:W-:-:S08]  /*13410*/  NOP ;  /* 0x0000000000007918 */ /* 0x000fd00000000000 */
[----:B0-----:R-:W0:-:S00]  /*13420*/  USETMAXREG.DEALLOC.CTAPOOL 0x18 ;  /* 0x00000018000079c8 */ /* 0x001e0000080e0500 */
[----:B------:R-:W-:-:S13]  /*13430*/  ISETP.NE.AND P0, PT, RZ, UR9, PT ;  /* 0x00000009ff007c0c */ /* 0x000fda000bf05270 */
[----:B------:R-:W-:Y:S05]  /*13440*/  @P0 EXIT ;  /* 0x000000000000094d */ /* 0x000fea0003800000 */
[----:B0-----:R-:W-:Y:S01]  /*13450*/  LOP3.LUT P0, RZ, R0, 0xff, RZ, 0xc0, !PT ;  /* 0x000000ff00ff7812 */ /* 0x001fe2000780c0ff */
[----:B------:R-:W-:Y:S02]  /*13460*/  IMAD.MOV.U32 R0, RZ, RZ, 0x1 ;  /* 0x00000001ff007424 */ /* 0x000fe400078e00ff */
[----:B------:R-:W-:-:S10]  /*13470*/  IMAD.MOV.U32 R6, RZ, RZ, RZ ;  /* 0x000000ffff067224 */ /* 0x000fd400078e00ff */
[----:B------:R-:W-:Y:S05]  /*13480*/  @!P0 BRA `(.L_x_556) ;  /* 0x0000000c00b88947 */ /* 0x000fea0003800000 */
[----:B------:R-:W0:Y:S01]  /*13490*/  S2UR UR7, SR_CgaCtaId ;  /* 0x00000000000779c3 */ /* 0x000e220000008800 */
[----:B------:R-:W-:Y:S01]  /*134a0*/  ULDC UR4, c[0x0][0x28c] ;  /* 0x0000a30000047ab9 */ /* 0x000fe20000000800 */
[----:B------:R-:W-:Y:S01]  /*134b0*/  ULDC UR5, c[0x0][0x600] ;  /* 0x0001800000057ab9 */ /* 0x000fe20000000800 */
[----:B------:R-:W-:Y:S01]  /*134c0*/  UIADD3 UR12, UR4, 0x3f, URZ ;  /* 0x0000003f040c7890 */ /* 0x000fe2000fffe03f */
[----:B------:R-:W-:Y:S01]  /*134d0*/  BSSY B0, `(.L_x_556) ;  /* 0x00000e9000007945 */ /* 0x000fe20003800000 */
[----:B------:R-:W-:Y:S01]  /*134e0*/  ULDC UR9, c[0x0][0x658] ;  /* 0x0001960000097ab9 */ /* 0x000fe20000000800 */
[----:B------:R-:W-:Y:S01]  /*134f0*/  UMOV UR11, 0xffffffff ;  /* 0xffffffff000b7882 */ /* 0x000fe20000000000 */
[----:B------:R-:W-:Y:S01]  /*13500*/  UMOV UR15, 0x1 ;  /* 0x00000001000f7882 */ /* 0x000fe20000000000 */
[----:B------:R-:W-:Y:S01]  /*13510*/  USHF.R.S32.HI UR14, URZ, 0x1f, UR12 ;  /* 0x0000001f3f0e7899 */ /* 0x000fe2000801140c */
[----:B------:R-:W-:Y:S01]  /*13520*/  IMAD.MOV.U32 R8, RZ, RZ, 0x1 ;  /* 0x00000001ff087424 */ /* 0x000fe200078e00ff */
[----:B------:R-:W-:Y:S01]  /*13530*/  ULDC UR10, c[0x0][0xc] ;  /* 0x00000300000a7ab9 */ /* 0x000fe20000000800 */
[----:B------:R-:W-:Y:S01]  /*13540*/  UIADD3 UR4, UR5, -0x1, URZ ;  /* 0xffffffff05047890 */ /* 0x000fe2000fffe03f */
[----:B------:R-:W-:Y:S01]  /*13550*/  MOV R0, 0x1 ;  /* 0x0000000100007802 */ /* 0x000fe20000000f00 */
[----:B------:R-:W-:Y:S01]  /*13560*/  USHF.L.U32 UR16, UR11, UR9, URZ ;  /* 0x000000090b107299 */ /* 0x000fe2000800063f */
[----:B------:R-:W-:Y:S01]  /*13570*/  IMAD.MOV.U32 R6, RZ, RZ, RZ ;  /* 0x000000ffff067224 */ /* 0x000fe200078e00ff */
[----:B------:R-:W-:Y:S01]  /*13580*/  USHF.L.U32 UR5, UR15, UR9, URZ ;  /* 0x000000090f057299 */ /* 0x000fe2000800063f */
[----:B------:R-:W-:Y:S01]  /*13590*/  ULDC UR11, c[0x0][0x10] ;  /* 0x00000400000b7ab9 */ /* 0x000fe20000000800 */
[----:B------:R-:W-:Y:S01]  /*135a0*/  ULEA.HI UR14, UR14, UR12, URZ, 0x6 ;  /* 0x0000000c0e0e7291 */ /* 0x000fe2000f8f303f */
[----:B------:R-:W-:Y:S01]  /*135b0*/  UMOV UR21, 0x5 ;  /* 0x0000000500157882 */ /* 0x000fe20000000000 */
[----:B------:R-:W-:-:S02]  /*135c0*/  ULOP3.LUT UR26, UR40, 0x2, URZ, 0xfc, !UPT ;  /* 0x00000002281a7892 */ /* 0x000fc4000f8efc3f */
[----:B------:R-:W-:Y:S02]  /*135d0*/  USHF.R.S32.HI UR18, URZ, 0x6, UR14 ;  /* 0x000000063f127899 */ /* 0x000fe4000801140e */
[----:B0-----:R-:W-:Y:S02]  /*135e0*/  ULOP3.LUT UR8, UR7, 0x1, URZ, 0xc0, !UPT ;  /* 0x0000000107087892 */ /* 0x001fe4000f8ec03f */
[----:B------:R-:W-:Y:S02]  /*135f0*/  USHF.R.U32.HI UR27, URZ, 0x1, UR7 ;  /* 0x000000013f1b7899 */ /* 0x000fe40008011607 */
[----:B------:R-:W-:Y:S02]  /*13600*/  USHF.L.U32 UR13, UR7, 0x7, URZ ;  /* 0x00000007070d7899 */ /* 0x000fe4000800063f */
[----:B------:R-:W-:Y:S02]  /*13610*/  USHF.L.U32 UR6, UR7, 0xd, URZ ;  /* 0x0000000d07067899 */ /* 0x000fe4000800063f */
[----:B------:R-:W-:-:S02]  /*13620*/  ULOP3.LUT UR7, UR7, 0xfffffffe, URZ, 0xc0, !UPT ;  /* 0xfffffffe07077892 */ /* 0x000fc4000f8ec03f */
[----:B------:R-:W-:Y:S02]  /*13630*/  UISETP.GT.U32.AND UP0, UPT, UR8, 0xffff, UPT ;  /* 0x0000ffff0800788c */ /* 0x000fe4000bf04070 */
[----:B------:R-:W-:Y:S02]  /*13640*/  ULOP3.LUT UR17, UR6, 0x2000, URZ, 0xc0, !UPT ;  /* 0x0000200006117892 */ /* 0x000fe4000f8ec03f */
[----:B------:R-:W-:Y:S02]  /*13650*/  USHF.L.U32 UR19, UR15, UR7, URZ ;  /* 0x000000070f137299 */ /* 0x000fe4000800063f */
[----:B------:R-:W-:Y:S02]  /*13660*/  ULOP3.LUT UR9, UR7, 0x1, URZ, 0xfc, !UPT ;  /* 0x0000000107097892 */ /* 0x000fe4000f8efc3f */
[----:B------:R-:W-:Y:S02]  /*13670*/  UIMAD.WIDE.U32 UR6, UR10, UR11, URZ ;  /* 0x0000000b0a0672a5 */ /* 0x000fe4000f8e003f */
[----:B------:R-:W-:Y:S01]  /*13680*/  USEL UR8, UR8, 0xffff, !UP0 ;  /* 0x0000ffff08087887 */ /* 0x000fe2000c000000 */
[----:B------:R-:W-:Y:S01]  /*13690*/  ULDC UR10, c[0x0][0x14] ;  /* 0x00000500000a7ab9 */ /* 0x000fe20000000800 */
[----:B------:R-:W-:-:S02]  /*136a0*/  USHF.L.U32 UR9, UR15, UR9, URZ ;  /* 0x000000090f097299 */ /* 0x000fc4000800063f */
[----:B------:R-:W-:Y:S02]  /*136b0*/  UIMAD.WIDE.U32 UR24, UR6, UR10, URZ ;  /* 0x0000000a061872a5 */ /* 0x000fe4000f8e003f */
[----:B------:R-:W-:Y:S02]  /*136c0*/  UIMAD UR20, UR7, UR10, URZ ;  /* 0x0000000a071472a4 */ /* 0x000fe4000f8e023f */
[----:B------:R-:W-:Y:S02]  /*136d0*/  ULOP3.LUT UR8, UR8, 0xffff, URZ, 0xc0, !UPT ;  /* 0x0000ffff08087892 */ /* 0x000fe4000f8ec03f */
[----:B------:R-:W-:Y:S02]  /*136e0*/  ULEA UR28, UR27, 0x180, 0xd ;  /* 0x000001801b1c7891 */ /* 0x000fe4000f8e683f */
[----:B------:R-:W-:Y:S02]  /*136f0*/  ULOP3.LUT UR13, UR13, 0x80, URZ, 0xc0, !UPT ;  /* 0x000000800d0d7892 */ /* 0x000fe4000f8ec03f */
[----:B------:R-:W-:-:S02]  /*13700*/  ULOP3.LUT UR16, URZ, UR16, URZ, 0x33, !UPT ;  /* 0x000000103f107292 */ /* 0x000fc4000f8e333f */
[----:B------:R-:W-:Y:S02]  /*13710*/  ULOP3.LUT UR17, UR17, 0x1c180, URZ, 0xfc, !UPT ;  /* 0x0001c18011117892 */ /* 0x000fe4000f8efc3f */
[----:B------:R-:W-:Y:S02]  /*13720*/  ULOP3.LUT UR19, UR19, UR9, URZ, 0xfc, !UPT ;  /* 0x0000000913137292 */ /* 0x000fe4000f8efc3f */
[----:B------:R-:W-:Y:S02]  /*13730*/  UIADD3 UR20, UR25, UR20, URZ ;  /* 0x0000001419147290 */ /* 0x000fe4000fffe03f */
[----:B------:R-:W-:Y:S02]  /*13740*/  USHF.L.U32 UR21, UR21, UR8, URZ ;  /* 0x0000000815157299 */ /* 0x000fe4000800063f */
[----:B------:R-:W-:Y:S01]  /*13750*/  UIADD3 UR35, UR18, 0x1, URZ ;  /* 0x0000000112237890 */ /* 0x000fe2000fffe03f */
[----:B------:R-:W-:-:S11]  /*13760*/  ULDC.64 UR30, c[0x0][0x198] ;  /* 0x00006600001e7ab9 */ /* 0x000fd60000000a00 */
.L_x_567:
[----:B------:R-:W-:-:S03]  /*13770*/  UMOV UR6, 0xffffffff ;  /* 0xffffffff00067882 */ /* 0x000fc60000000000 */
[----:B------:R-:W-:Y:S05]  /*13780*/  BRA.DIV UR6, `(.L_x_557) ;  /* 0x0000001206507947 */ /* 0x000fea000b800000 */
[----:B------:R-:W-:-:S13]  /*13790*/  ELECT P6, URZ, PT ;  /* 0x00000000003f782f */ /* 0x000fda00038c0000 */
.L_x_581:
[----:B------:R-:W0:Y:S01]  /*137a0*/  LDC R4, c[0x0][0x28c] ;  /* 0x0000a300ff047b82 */ /* 0x000e220000000800 */
[----:B------:R-:W-:Y:S01]  /*137b0*/  BSSY B1, `(.L_x_558) ;  /* 0x000003b000017945 */ /* 0x000fe20003800000 */
[----:B0-----:R-:W-:-:S13]  /*137c0*/  ISETP.LT.OR P6, PT, R4, 0x1, !P6 ;  /* 0x000000010400780c */ /* 0x001fda00077c1670 */
[----:B------:R-:W-:Y:S05]  /*137d0*/  @P6 BRA `(.L_x_559) ;  /* 0x0000000000e06947 */ /* 0x000fea0003800000 */
[----:B------:R-:W-:Y:S01]  /*137e0*/  LEA R4, R2, UR27, 0x1 ;  /* 0x0000001b02047c11 */ /* 0x000fe2000f8e08ff */
[----:B------:R-:W-:Y:S01]  /*137f0*/  IMAD.MOV.U32 R12, RZ, RZ, RZ ;  /* 0x000000ffff0c7224 */ /* 0x000fe200078e00ff */
[----:B------:R-:W-:Y:S01]  /*13800*/  LEA R2, R3, UR13, 0x8 ;  /* 0x0000000d03027c11 */ /* 0x000fe2000f8e40ff */
[----:B------:R-:W-:Y:S01]  /*13810*/  IMAD.MOV.U32 R3, RZ, RZ, R0 ;  /* 0x000000ffff037224 */ /* 0x000fe200078e0000 */
[----:B------:R-:W-:Y:S01]  /*13820*/  MOV R14, UR35 ;  /* 0x00000023000e7c02 */ /* 0x000fe20008000f00 */
[----:B------:R-:W-:Y:S02]  /*13830*/  IMAD.SHL.U32 R11, R4, 0x80, RZ ;  /* 0x00000080040b7824 */ /* 0x000fe400078e00ff */
[----:B------:R-:W-:-:S07]  /*13840*/  IMAD.MOV.U32 R4, RZ, RZ, R6 ;  /* 0x000000ffff047224 */ /* 0x000fce00078e0006 */
.L_x_562:
[----:B------:R-:W0:Y:S01]  /*13850*/  S2R R10, SR_CgaCtaId ;  /* 0x00000000000a7919 */ /* 0x000e220000008800 */
[----:B------:R-:W-:Y:S01]  /*13860*/  MOV R5, 0x400 ;  /* 0x0000040000057802 */ /* 0x000fe20000000f00 */
[----:B------:R-:W1:Y:S03]  /*13870*/  S2R R7, SR_TID.X ;  /* 0x0000000000077919 */ /* 0x000e660000002100 */
[----:B0-----:R-:W-:Y:S02]  /*13880*/  LEA R13, R10, R5, 0x18 ;  /* 0x000000050a0d7211 */ /* 0x001fe400078ec0ff */
[----:B------:R-:W-:Y:S02]  /*13890*/  SHF.L.U32 R5, R3, 0x1f, RZ ;  /* 0x0000001f03057819 */ /* 0x000fe400000006ff */
[----:B-1----:R-:W-:Y:S01]  /*138a0*/  LOP3.LUT P1, RZ, R7, 0x7f, RZ, 0xc0, !PT ;  /* 0x0000007f07ff7812 */ /* 0x002fe2000782c0ff */
[----:B------:R-:W-:-:S04]  /*138b0*/  IMAD R10, R4, 0x8, R13 ;  /* 0x00000008040a7824 */ /* 0x000fc800078e020d */
[----:B------:R-:W0:Y:S08]  /*138c0*/  SYNCS.PHASECHK.TRANS64.TRYWAIT P0, [R10+URZ+0x38], R5 ;  /* 0x000038050a0075a7 */ /* 0x000e30000800017f */
[----:B------:R-:W1:Y:S01]  /*138d0*/  @!P1 LDC R7, c[0x0][0x500] ;  /* 0x00014000ff079b82 */ /* 0x000e620000000800 */
[----:B0-----:R-:W-:Y:S05]  /*138e0*/  @!P0 BRA `(.L_x_560) ;  /* 0x0000001000188947 */ /* 0x001fea0003800000 */
.L_x_582:
[----:B------:R-:W-:Y:S01]  /*138f0*/  UPRMT UR6, UR26, 0x9910, URZ ;  /* 0x000099101a067896 */ /* 0x000fe2000800003f */
[----:B-1----:R1:W-:Y:S03]  /*13900*/  @!P1 SYNCS.ARRIVE.TRANS64 RZ, [R10+URZ], R7 ;  /* 0x000000070aff99a7 */ /* 0x0023e6000800003f */
[----:B------:R-:W-:-:S06]  /*13910*/  UISETP.NE.AND UP0, UPT, UR6, 0x2, UPT ;  /* 0x000000020600788c */ /* 0x000fcc000bf05270 */
[----:B------:R-:W-:-:S13]  /*13920*/  PLOP3.LUT P0, PT, PT, PT, UP0, 0x80, 0x0 ;  /* 0x000000000000781c */ /* 0x000fda0003f0f008 */
[----:B-1----:R-:W-:Y:S05]  /*13930*/  @P0 BRA `(.L_x_561) ;  /* 0x0000000000040947 */ /* 0x002fea0003800000 */
[----:B------:R-:W-:Y:S01]  /*13940*/  BPT.TRAP 0x1 ;  /* 0x000000040000795c */ /* 0x000fe20000300000 */
.L_x_561:
[----:B------:R-:W-:Y:S01]  /*13950*/  R2UR UR11, R4 ;  /* 0x00000000040b72ca */ /* 0x000fe200000e0000 */
[----:B------:R-:W-:Y:S01]  /*13960*/  VIADD R14, R14, 0xffffffff ;  /* 0xffffffff0e0e7836 */ /* 0x000fe20000000000 */
[----:B------:R-:W-:Y:S01]  /*13970*/  R2UR UR23, R13 ;  /* 0x000000000d1772ca */ /* 0x000fe200000e0000 */
[----:B------:R-:W-:Y:S01]  /*13980*/  UIADD3 UR6, UP0, UR30, 0xf0, URZ ;  /* 0x000000f01e067890 */ /* 0x000fe2000ff1e03f */
[----:B------:R-:W-:Y:S01]  /*13990*/  R2UR UR29, R11 ;  /* 0x000000000b1d72ca */ /* 0x000fe200000e0000 */
[----:B------:R-:W-:Y:S01]  /*139a0*/  UIADD3 UR32, UP1, UR30, 0x1f0, URZ ;  /* 0x000001f01e207890 */ /* 0x000fe2000ff3e03f */
[----:B------:R-:W-:Y:S01]  /*139b0*/  R2UR UR9, R10 ;  /* 0x000000000a0972ca */ /* 0x000fe200000e0000 */
[----:B------:R-:W-:Y:S01]  /*139c0*/  UPRMT UR22, URZ, 0x5410, UR21 ;  /* 0x000054103f167896 */ /* 0x000fe20008000015 */
[----:B------:R-:W-:Y:S01]  /*139d0*/  R2UR UR10, R12 ;  /* 0x000000000c0a72ca */ /* 0x000fe200000e0000 */
[----:B------:R-:W-:Y:S01]  /*139e0*/  UPRMT UR36, URZ, 0x5410, UR19 ;  /* 0x000054103f247896 */ /* 0x000fe20008000013 */
[----:B------:R-:W-:Y:S01]  /*139f0*/  R2UR UR12, R9 ;  /* 0x00000000090c72ca */ /* 0x000fe200000e0000 */
[----:B------:R-:W-:Y:S01]  /*13a00*/  UIADD3.X UR33, URZ, UR31, URZ, UP1, !UPT ;  /* 0x0000001f3f217290 */ /* 0x000fe20008ffe43f */
[----:B------:R-:W-:Y:S01]  /*13a10*/  R2UR UR34, R2 ;  /* 0x00000000022272ca */ /* 0x000fe200000e0000 */
[----:B------:R-:W-:Y:S01]  /*13a20*/  ULEA UR7, UR11, UR28, 0xe ;  /* 0x0000001c0b077291 */ /* 0x000fe2000f8e703f */
[----:B------:R-:W-:Y:S01]  /*13a30*/  ISETP.GT.AND P1, PT, R14, 0x1, PT ;  /* 0x000000010e00780c */ /* 0x000fe20003f24270 */
[----:B------:R-:W-:Y:S01]  /*13a40*/  ULEA UR11, UR11, UR17, 0xe ;  /* 0x000000110b0b7291 */ /* 0x000fe2000f8e703f */
[----:B------:R-:W-:Y:S01]  /*13a50*/  IADD3 R4, R4, 0x1, RZ ;  /* 0x0000000104047810 */ /* 0x000fe20007ffe0ff */
[----:B------:R-:W-:Y:S01]  /*13a60*/  UIADD3 UR8, UR23, UR7, URZ ;  /* 0x0000000717087290 */ /* 0x000fe2000fffe03f */
[----:B------:R-:W-:Y:S01]  /*13a70*/  VIADD R12, R12, 0x40 ;  /* 0x000000400c0c7836 */ /* 0x000fe20000000000 */
[----:B------:R-:W-:Y:S01]  /*13a80*/  UIADD3.X UR7, URZ, UR31, URZ, UP0, !UPT ;  /* 0x0000001f3f077290 */ /* 0x000fe200087fe43f */
[----:B------:R-:W-:Y:S01]  /*13a90*/  ISETP.NE.AND P0, PT, R4, 0x7, PT ;  /* 0x000000070400780c */ /* 0x000fe20003f05270 */
[----:B------:R-:W-:Y:S01]  /*13aa0*/  UIADD3 UR23, UR23, UR11, URZ ;  /* 0x0000000b17177290 */ /* 0x000fe2000fffe03f */
[----:B------:R-:W-:Y:S01]  /*13ab0*/  UMOV UR14, 0x0 ;  /* 0x00000000000e7882 */ /* 0x000fe20000000000 */
[----:B------:R-:W-:Y:S01]  /*13ac0*/  UMOV UR15, 0x10000000 ;  /* 0x10000000000f7882 */ /* 0x000fe20000000000 */
[----:B------:R-:W-:Y:S01]  /*13ad0*/  UMOV UR11, UR29 ;  /* 0x0000001d000b7c82 */ /* 0x000fe20008000000 */
[----:B0-----:R-:W-:-:S03]  /*13ae0*/  SEL R10, RZ, 0x1, P0 ;  /* 0x00000001ff0a7807 */ /* 0x001fc60000000000 */
[----:B------:R0:W-:Y:S01]  /*13af0*/  UTMALDG.3D.MULTICAST [UR8], [UR6], UR22, desc[UR14] ;  /* 0x00000e08060073b4 */ /* 0x0001e20008011816 */
[----:B------:R-:W-:Y:S02]  /*13b00*/  SEL R4, R4, RZ, P0 ;  /* 0x000000ff04047207 */ /* 0x000fe40000000000 */
[----:B------:R-:W-:Y:S01]  /*13b10*/  LOP3.LUT R3, R3, R10, RZ, 0x3c, !PT ;  /* 0x0000000a03037212 */ /* 0x000fe200078e3cff */
[----:B0-----:R-:W-:Y:S01]  /*13b20*/  UMOV UR8, UR23 ;  /* 0x0000001700087c82 */ /* 0x001fe20008000000 */
[----:B------:R-:W-:Y:S02]  /*13b30*/  UMOV UR11, UR34 ;  /* 0x00000022000b7c82 */ /* 0x000fe40008000000 */
[----:B------:R0:W-:Y:S02]  /*13b40*/  UTMALDG.3D.MULTICAST [UR8], [UR32], UR36, desc[UR14] ;  /* 0x00000e08200073b4 */ /* 0x0001e40008011824 */
[----:B0-----:R-:W-:Y:S05]  /*13b50*/  @P1 BRA `(.L_x_562) ;  /* 0xfffffffc003c1947 */ /* 0x001fea000383ffff */
.L_x_559:
[----:B------:R-:W-:Y:S05]  /*13b60*/  BSYNC B1 ;  /* 0x0000000000017941 */ /* 0x000fea0003800000 */
.L_x_558:
[----:B------:R-:W2:Y:S01]  /*13b70*/  LDL.LU R15, [R1+0x200] ;  /* 0x00020000010f7983 */ /* 0x000ea20000300800 */
[----:B------:R-:W-:Y:S01]  /*13b80*/  LOP3.LUT P1, RZ, R8, 0xff, RZ, 0xc0, !PT ;  /* 0x000000ff08ff7812 */ /* 0x000fe2000782c0ff */
[----:B------:R-:W-:Y:S01]  /*13b90*/  VIADD R6, R6, UR18 ;  /* 0x0000001206067c36 */ /* 0x000fe20008000000 */
[----:B------:R-:W-:Y:S01]  /*13ba0*/  ULDC.64 UR6, c[0x0][0x650] ;  /* 0x0001940000067ab9 */ /* 0x000fe20000000a00 */
[----:B------:R-:W3:Y:S01]  /*13bb0*/  LDL.LU R13, [R1+0x204] ;  /* 0x00020400010d7983 */ /* 0x000ee20000300800 */
[----:B------:R-:W-:Y:S01]  /*13bc0*/  UISETP.GE.U32.AND UP0, UPT, UR18, 0x7, UPT ;  /* 0x000000071200788c */ /* 0x000fe2000bf06070 */
[C---:B------:R-:W-:Y:S01]  /*13bd0*/  IMAD.WIDE.U32 R2, R6.reuse, 0x24924925, RZ ;  /* 0x2492492506027825 */ /* 0x040fe200078e00ff */
[C---:B------:R-:W-:Y:S01]  /*13be0*/  ISETP.GT.U32.AND P0, PT, R6.reuse, 0x6, PT ;  /* 0x000000060600780c */ /* 0x040fe20003f04070 */
[----:B------:R-:W-:Y:S01]  /*13bf0*/  BSSY B1, `(.L_x_563) ;  /* 0x0000074000017945 */ /* 0x000fe20003800000 */
[----:B------:R-:W-:Y:S02]  /*13c00*/  MOV R9, 0xffffffff ;  /* 0xffffffff00097802 */ /* 0x000fe40000000f00 */
[----:B------:R-:W-:-:S02]  /*13c10*/  IADD3 R2, R6, -R3, RZ ;  /* 0x8000000306027210 */ /* 0x000fc40007ffe0ff */
[----:B------:R-:W-:Y:S01]  /*13c20*/  PRMT R8, RZ, 0x7610, R8 ;  /* 0x00007610ff087816 */ /* 0x000fe20000000008 */
[----:B------:R-:W0:Y:S01]  /*13c30*/  @P1 S2R R4, SR_CgaCtaId ;  /* 0x0000000000041919 */ /* 0x000e220000008800 */
[----:B------:R-:W-:Y:S02]  /*13c40*/  LEA.HI R2, R2, R3, RZ, 0x1f ;  /* 0x0000000302027211 */ /* 0x000fe400078ff8ff */
[----:B------:R-:W-:-:S04]  /*13c50*/  @P1 MOV R3, 0x400 ;  /* 0x0000040000031802 */ /* 0x000fc80000000f00 */
[----:B0-----:R-:W-:Y:S01]  /*13c60*/  @P1 LEA R3, R4, R3, 0x18 ;  /* 0x0000000304031211 */ /* 0x001fe200078ec0ff */
[----:B------:R-:W-:-:S03]  /*13c70*/  IMAD.U32 R4, RZ, RZ, UR18 ;  /* 0x00000012ff047e24 */ /* 0x000fc6000f8e00ff */
[----:B------:R0:W-:Y:S01]  /*13c80*/  @P1 SYNCS.ARRIVE.TRANS64.A1T0 RZ, [R3+URZ+0x88], RZ ;  /* 0x000088ff03ff19a7 */ /* 0x0001e2000810003f */
[----:B------:R-:W-:Y:S02]  /*13c90*/  PLOP3.LUT P1, PT, PT, PT, UP0, 0x80, 0x0 ;  /* 0x000000000000781c */ /* 0x000fe40003f2f008 */
[----:B------:R-:W-:Y:S02]  /*13ca0*/  ISETP.LT.U32.AND P0, PT, R4, 0x7, P0 ;  /* 0x000000070400780c */ /* 0x000fe40000701070 */
[----:B------:R-:W-:Y:S02]  /*13cb0*/  PRMT R4, RZ, 0x7610, R4 ;  /* 0x00007610ff047816 */ /* 0x000fe40000000004 */
[----:B0-----:R-:W-:-:S04]  /*13cc0*/  SEL R3, RZ, 0x1, !P0 ;  /* 0x00000001ff037807 */ /* 0x001fc80004000000 */
[----:B------:R-:W-:Y:S02]  /*13cd0*/  LOP3.LUT R0, R0, R3, RZ, 0x3c, !PT ;  /* 0x0000000300007212 */ /* 0x000fe400078e3cff */
[----:B------:R-:W-:Y:S01]  /*13ce0*/  SHF.R.U32.HI R3, RZ, 0x2, R2 ;  /* 0x00000002ff037819 */ /* 0x000fe20000011602 */
[----:B------:R-:W-:-:S03]  /*13cf0*/  IMAD.MOV.U32 R2, RZ, RZ, -0x1 ;  /* 0xffffffffff027424 */ /* 0x000fc600078e00ff */
[----:B------:R-:W-:Y:S01]  /*13d00*/  @P1 LOP3.LUT R0, R0, 0x1, R3, 0x78, !PT ;  /* 0x0000000100001812 */ /* 0x000fe200078e7803 */
[----:B------:R-:W-:Y:S02]  /*13d10*/  IMAD R6, R3, -0x7, R6 ;  /* 0xfffffff903067824 */ /* 0x000fe400078e0206 */
[----:B------:R-:W-:Y:S01]  /*13d20*/  IMAD.MOV.U32 R3, RZ, RZ, -0x1 ;  /* 0xffffffffff037424 */ /* 0x000fe200078e00ff */
[----:B---3--:R-:W-:-:S04]  /*13d30*/  IADD3 R13, P0, R13, UR24, RZ ;  /* 0x000000180d0d7c10 */ /* 0x008fc8000ff1e0ff */
[----:B--2---:R-:W-:Y:S01]  /*13d40*/  IADD3.X R15, R15, UR20, RZ, P0, !PT ;  /* 0x000000140f0f7c10 */ /* 0x004fe200087fe4ff */
[----:B------:R0:W-:Y:S01]  /*13d50*/  STL [R1+0x204], R13 ;  /* 0x0002040d01007387 */ /* 0x0001e20000100800 */
[----:B------:R-:W-:-:S03]  /*13d60*/  ISETP.GE.U32.AND P0, PT, R13, UR6, PT ;  /* 0x000000060d007c0c */ /* 0x000fc6000bf06070 */
[----:B------:R0:W-:Y:S01]  /*13d70*/  STL [R1+0x200], R15 ;  /* 0x0002000f01007387 */ /* 0x0001e20000100800 */
[----:B------:R-:W-:-:S13]  /*13d80*/  ISETP.GE.U32.AND.EX P0, PT, R15, UR7, PT, P0 ;  /* 0x000000070f007c0c */ /* 0x000fda000bf06100 */
[----:B0-----:R-:W-:Y:S05]  /*13d90*/  @P0 BRA `(.L_x_564) ;  /* 0x0000000400640947 */ /* 0x001fea0003800000 */
[----:B------:R-:W0:Y:S01]  /*13da0*/  S2R R7, SR_CTAID.X ;  /* 0x0000000000077919 */ /* 0x000e220000002500 */
[----:B------:R-:W-:Y:S01]  /*13db0*/  ULDC UR6, c[0x0][0x150] ;  /* 0x0000540000067ab9 */ /* 0x000fe20000000800 */
[----:B------:R-:W1:Y:S01]  /*13dc0*/  LDC R4, c[0x0][0x144] ;  /* 0x00005100ff047b82 */ /* 0x000e620000000800 */
[----:B------:R-:W-:Y:S01]  /*13dd0*/  UISETP.NE.AND UP0, UPT, UR46, URZ, UPT ;  /* 0x0000003f2e00728c */ /* 0x000fe2000bf05270 */
[----:B------:R-:W2:Y:S01]  /*13de0*/  S2R R5, SR_CTAID.Y ;  /* 0x0000000000057919 */ /* 0x000ea20000002600 */
[----:B------:R-:W-:-:S04]  /*13df0*/  ULDC UR9, c[0x0][0x630] ;  /* 0x00018c0000097ab9 */ /* 0x000fc80000000800 */
[----:B------:R-:W-:Y:S01]  /*13e00*/  PLOP3.LUT P0, PT, PT, PT, UP0, 0x80, 0x0 ;  /* 0x000000000000781c */ /* 0x000fe20003f0f008 */
[----:B------:R-:W3:Y:S01]  /*13e10*/  LDC R10, c[0x0][0x148] ;  /* 0x00005200ff0a7b82 */ /* 0x000ee20000000800 */
[----:B0-----:R-:W-:Y:S02]  /*13e20*/  I2FP.F32.U32 R2, R7 ;  /* 0x0000000700027245 */ /* 0x001fe40000201000 */
[----:B--2---:R-:W-:-:S03]  /*13e30*/  I2FP.F32.U32 R3, R5 ;  /* 0x0000000500037245 */ /* 0x004fc60000201000 */
[----:B------:R-:W-:Y:S01]  /*13e40*/  FMUL R2, R2, UR6 ;  /* 0x0000000602027c20 */ /* 0x000fe20008400000 */
[----:B------:R-:W-:Y:S02]  /*13e50*/  ULDC UR6, c[0x0][0x154] ;  /* 0x0000550000067ab9 */ /* 0x000fe40000000800 */
[----:B------:R-:W-:Y:S01]  /*13e60*/  FMUL R9, R3, UR6 ;  /* 0x0000000603097c20 */ /* 0x000fe20008400000 */
[----:B------:R-:W-:Y:S02]  /*13e70*/  ULDC.64 UR6, c[0x0][0x628] ;  /* 0x00018a0000067ab9 */ /* 0x000fe40000000a00 */
[----:B------:R-:W0:Y:S08]  /*13e80*/  F2I.U32.TRUNC.NTZ R2, R2 ;  /* 0x0000000200027305 */ /* 0x000e30000020f000 */
[----:B------:R-:W2:Y:S01]  /*13e90*/  F2I.U32.TRUNC.NTZ R9, R9 ;  /* 0x0000000900097305 */ /* 0x000ea2000020f000 */
[----:B0-----:R-:W-:-:S02]  /*13ea0*/  IMAD.MOV R3, RZ, RZ, -R2 ;  /* 0x000000ffff037224 */ /* 0x001fc400078e0a02 */
[----:B------:R-:W-:Y:S02]  /*13eb0*/  IMAD.MOV.U32 R2, RZ, RZ, R13 ;  /* 0x000000ffff027224 */ /* 0x000fe400078e000d */
[----:B-1----:R-:W-:Y:S02]  /*13ec0*/  IMAD R7, R4, R3, R7 ;  /* 0x0000000304077224 */ /* 0x002fe400078e0207 */
[----:B--2---:R-:W-:-:S04]  /*13ed0*/  IMAD.MOV R3, RZ, RZ, -R9 ;  /* 0x000000ffff037224 */ /* 0x004fc800078e0a09 */
[----:B---3--:R-:W-:Y:S01]  /*13ee0*/  @P0 IMAD R7, R10, R3, R5 ;  /* 0x000000030a070224 */ /* 0x008fe200078e0205 */
[----:B------:R-:W-:Y:S02]  /*13ef0*/  ISETP.NE.U32.AND P0, PT, RZ, UR6, PT ;  /* 0x00000006ff007c0c */ /* 0x000fe4000bf05070 */
[----:B------:R-:W-:Y:S02]  /*13f00*/  MOV R3, R15 ;  /* 0x0000000f00037202 */ /* 0x000fe40000000f00 */
[----:B------:R-:W-:-:S13]  /*13f10*/  ISETP.NE.AND.EX P0, PT, RZ, UR7, PT, P0 ;  /* 0x00000007ff007c0c */ /* 0x000fda000bf05300 */
[----:B------:R-:W-:Y:S05]  /*13f20*/  @!P0 BRA `(.L_x_565) ;  /* 0x0000000000288947 */ /* 0x000fea0003800000 */
[----:B------:R-:W-:Y:S02]  /*13f30*/  ULDC UR8, c[0x0][0x634] ;  /* 0x00018d0000087ab9 */ /* 0x000fe40000000800 */
[----:B------:R-:W-:-:S05]  /*13f40*/  IADD3 R3, P0, R13, UR8, RZ ;  /* 0x000000080d037c10 */ /* 0x000fca000ff1e0ff */
[----:B------:R-:W-:-:S04]  /*13f50*/  IMAD.X R9, RZ, RZ, R15, P0 ;  /* 0x000000ffff097224 */ /* 0x000fc800000e060f */
[----:B------:R-:W-:-:S04]  /*13f60*/  IMAD.WIDE.U32 R4, R9, UR6, RZ ;  /* 0x0000000609047c25 */ /* 0x000fc8000f8e00ff */
[----:B------:R-:W-:-:S04]  /*13f70*/  IMAD.WIDE.U32 R4, P0, R3, UR7, R4 ;  /* 0x0000000703047c25 */ /* 0x000fc8000f800004 */
[----:B------:R-:W-:-:S04]  /*13f80*/  IMAD.WIDE.U32 R2, R3, UR6, RZ ;  /* 0x0000000603027c25 */ /* 0x000fc8000f8e00ff */
[----:B------:R-:W-:Y:S01]  /*13f90*/  IMAD.MOV.U32 R2, RZ, RZ, R5 ;  /* 0x000000ffff027224 */ /* 0x000fe200078e0005 */
[----:B------:R-:W-:Y:S01]  /*13fa0*/  IADD3 RZ, P1, R3, R4, RZ ;  /* 0x0000000403ff7210 */ /* 0x000fe20007f3e0ff */
[----:B------:R-:W-:-:S04]  /*13fb0*/  IMAD.X R3, RZ, RZ, RZ, P0 ;  /* 0x000000ffff037224 */ /* 0x000fc800000e06ff */
[----:B------:R-:W-:-:S08]  /*13fc0*/  IMAD.WIDE.U32.X R2, R9, UR7, R2, P1 ;  /* 0x0000000709027c25 */ /* 0x000fd000088e0402 */
.L_x_565:
[--C-:B------:R-:W-:Y:S01]  /*13fd0*/  SHF.R.U64 R9, R2, UR9, R3.reuse ;  /* 0x0000000902097c19 */ /* 0x100fe20008001203 */
[----:B------:R-:W-:Y:S01]  /*13fe0*/  ULDC.64 UR6, c[0x0][0x620] ;  /* 0x0001880000067ab9 */ /* 0x000fe20000000a00 */
[----:B------:R-:W-:Y:S01]  /*13ff0*/  SHF.R.U32.HI R2, RZ, UR9, R3 ;  /* 0x00000009ff027c19 */ /* 0x000fe20008011603 */
[----:B------:R-:W-:Y:S01]  /*14000*/  IMAD.MOV.U32 R3, RZ, RZ, R15 ;  /* 0x000000ffff037224 */ /* 0x000fe200078e000f */
[----:B------:R-:W-:Y:S01]  /*14010*/  IADD3 R11, P0, RZ, -R9, RZ ;  /* 0x80000009ff0b7210 */ /* 0x000fe20007f1e0ff */
[----:B------:R-:W-:-:S03]  /*14020*/  ULDC.64 UR8, c[0x0][0x640] ;  /* 0x0001900000087ab9 */ /* 0x000fc60000000a00 */
[----:B------:R-:W-:Y:S02]  /*14030*/  IADD3.X R2, RZ, ~R2, RZ, P0, !PT ;  /* 0x80000002ff027210 */ /* 0x000fe400007fe4ff */
[----:B------:R-:W-:-:S03]  /*14040*/  ISETP.NE.U32.AND P0, PT, RZ, UR8, PT ;  /* 0x00000008ff007c0c */ /* 0x000fc6000bf05070 */
[----:B------:R-:W-:Y:S01]  /*14050*/  IMAD R2, R2, UR6, RZ ;  /* 0x0000000602027c24 */ /* 0x000fe2000f8e02ff */
[----:B------:R-:W-:-:S03]  /*14060*/  ISETP.NE.AND.EX P0, PT, RZ, UR9, PT, P0 ;  /* 0x00000009ff007c0c */ /* 0x000fc6000bf05300 */
[----:B------:R-:W-:Y:S02]  /*14070*/  IMAD R5, R11, UR7, R2 ;  /* 0x000000070b057c24 */ /* 0x000fe4000f8e0202 */
[----:B------:R-:W-:-:S04]  /*14080*/  IMAD.MOV.U32 R2, RZ, RZ, R13 ;  /* 0x000000ffff027224 */ /* 0x000fc800078e000d */
[----:B------:R-:W-:Y:S01]  /*14090*/  IMAD.WIDE.U32 R2, R11, UR6, R2 ;  /* 0x000000060b027c25 */ /* 0x000fe2000f8e0002 */
[----:B------:R-:W-:-:S03]  /*140a0*/  ULDC UR6, c[0x0][0x618] ;  /* 0x0001860000067ab9 */ /* 0x000fc60000000800 */
[----:B------:R-:W-:-:S05]  /*140b0*/  IMAD.IADD R3, R3, 0x1, R5 ;  /* 0x0000000103037824 */ /* 0x000fca00078e0205 */
[--C-:B------:R-:W-:Y:S02]  /*140c0*/  SHF.R.U64 R10, R2, UR6, R3.reuse ;  /* 0x00000006020a7c19 */ /* 0x100fe40008001203 */
[----:B------:R-:W-:Y:S01]  /*140d0*/  SHF.R.U32.HI R3, RZ, UR6, R3 ;  /* 0x00000006ff037c19 */ /* 0x000fe20008011603 */
[----:B------:R-:W-:-:S03]  /*140e0*/  ULDC UR6, c[0x0][0x608] ;  /* 0x0001820000067ab9 */ /* 0x000fc60000000800 */
[--C-:B------:R-:W-:Y:S02]  /*140f0*/  SHF.R.U64 R12, R10, UR6, R3.reuse ;  /* 0x000000060a0c7c19 */ /* 0x100fe40008001203 */
[----:B------:R-:W-:Y:S01]  /*14100*/  SHF.R.U32.HI R3, RZ, UR6, R3 ;  /* 0x00000006ff037c19 */ /* 0x000fe20008011603 */
[----:B------:R-:W-:-:S03]  /*14110*/  ULDC UR6, c[0x0][0x658] ;  /* 0x0001960000067ab9 */ /* 0x000fc60000000800 */
[--C-:B------:R-:W-:Y:S02]  /*14120*/  SHF.R.U32.HI R13, RZ, UR6, R3.reuse ;  /* 0x00000006ff0d7c19 */ /* 0x100fe40008011603 */
[----:B------:R-:W-:-:S03]  /*14130*/  SHF.R.U64 R11, R12, UR6, R3 ;  /* 0x000000060c0b7c19 */ /* 0x000fc60008001203 */
[----:B------:R-:W-:Y:S01]  /*14140*/  IMAD.MOV.U32 R3, RZ, RZ, R13 ;  /* 0x000000ffff037224 */ /* 0x000fe200078e000d */
[----:B------:R-:W-:Y:S01]  /*14150*/  MOV R2, R11 ;  /* 0x0000000b00027202 */ /* 0x000fe20000000f00 */
[----:B------:R-:W-:Y:S06]  /*14160*/  @!P0 BRA `(.L_x_566) ;  /* 0x0000000000288947 */ /* 0x000fec0003800000 */
[----:B------:R-:W-:Y:S02]  /*14170*/  ULDC UR6, c[0x0][0x64c] ;  /* 0x0001930000067ab9 */ /* 0x000fe40000000800 */
[----:B------:R-:W-:-:S05]  /*14180*/  IADD3 R3, P0, R11, UR6, RZ ;  /* 0x000000060b037c10 */ /* 0x000fca000ff1e0ff */
[----:B------:R-:W-:-:S04]  /*14190*/  IMAD.X R13, RZ, RZ, R13, P0 ;  /* 0x000000ffff0d7224 */ /* 0x000fc800000e060d */
[----:B------:R-:W-:-:S04]  /*141a0*/  IMAD.WIDE.U32 R4, R13, UR8, RZ ;  /* 0x000000080d047c25 */ /* 0x000fc8000f8e00ff */
[----:B------:R-:W-:-:S04]  /*141b0*/  IMAD.WIDE.U32 R4, P0, R3, UR9, R4 ;  /* 0x0000000903047c25 */ /* 0x000fc8000f800004 */
[----:B------:R-:W-:Y:S01]  /*141c0*/  IMAD.WIDE.U32 R2, R3, UR8, RZ ;  /* 0x0000000803027c25 */ /* 0x000fe2000f8e00ff */
[----:B------:R-:W-:-:S04]  /*141d0*/  MOV R2, R5 ;  /* 0x0000000500027202 */ /* 0x000fc80000000f00 */
[----:B------:R-:W-:Y:S01]  /*141e0*/  IADD3 RZ, P1, R3, R4, RZ ;  /* 0x0000000403ff7210 */ /* 0x000fe20007f3e0ff */
[----:B------:R-:W-:-:S04]  /*141f0*/  IMAD.X R3, RZ, RZ, RZ, P0 ;  /* 0x000000ffff037224 */ /* 0x000fc800000e06ff */
[----:B------:R-:W-:-:S08]  /*14200*/  IMAD.WIDE.U32.X R2, R13, UR9, R2, P1 ;  /* 0x000000090d027c25 */ /* 0x000fd000088e0402 */
.L_x_566:
[----:B------:R-:W-:Y:S01]  /*14210*/  ULDC UR6, c[0x0][0x648] ;  /* 0x0001920000067ab9 */ /* 0x000fe20000000800 */
[----:B------:R-:W-:Y:S01]  /*14220*/  LOP3.LUT R12, R12, UR16, RZ, 0xc0, !PT ;  /* 0x000000100c0c7c12 */ /* 0x000fe2000f8ec0ff */
[----:B------:R-:W-:Y:S01]  /*14230*/  UISETP.NE.AND UP0, UPT, UR46, URZ, UPT ;  /* 0x0000003f2e00728c */ /* 0x000fe2000bf05270 */
[----:B------:R-:W-:Y:S01]  /*14240*/  SHF.R.U64 R3, R2, UR6, R3 ;  /* 0x0000000602037c19 */ /* 0x000fe20008001203 */
[----:B------:R-:W-:Y:S01]  /*14250*/  ULDC UR6, c[0x0][0x638] ;  /* 0x00018e0000067ab9 */ /* 0x000fe20000000800 */
[----:B------:R-:W-:-:S03]  /*14260*/  IMAD.MOV.U32 R4, RZ, RZ, 0x1 ;  /* 0x00000001ff047424 */ /* 0x000fc600078e00ff */
[----:B------:R-:W-:Y:S01]  /*14270*/  IMAD.MOV R2, RZ, RZ, -R3 ;  /* 0x000000ffff027224 */ /* 0x000fe200078e0a03 */
[----:B------:R-:W-:Y:S01]  /*14280*/  PLOP3.LUT P0, PT, PT, PT, UP0, 0x40, 0x0 ;  /* 0x000000000000781c */ /* 0x000fe20003f0e808 */
[----:B------:R-:W-:Y:S01]  /*14290*/  IMAD R12, R3, UR5, R12 ;  /* 0x00000005030c7c24 */ /* 0x000fe2000f8e020c */
[----:B------:R-:W-:Y:S01]  /*142a0*/  PLOP3.LUT P1, PT, PT, PT, UP0, 0x40, 0x0 ;  /* 0x000000000000781c */ /* 0x000fe20003f2e808 */
[----:B------:R-:W-:Y:S01]  /*142b0*/  IMAD R11, R2, UR6, R11 ;  /* 0x00000006020b7c24 */ /* 0x000fe2000f8e020b */
[----:B------:R-:W-:Y:S01]  /*142c0*/  ULDC UR6, c[0x0][0x610] ;  /* 0x0001840000067ab9 */ /* 0x000fe20000000800 */
[----:B------:R-:W-:Y:S01]  /*142d0*/  LOP3.LUT R2, R10, UR4, RZ, 0xc0, !PT ;  /* 0x000000040a027c12 */ /* 0x000fe2000f8ec0ff */
[----:B------:R-:W-:Y:S01]  /*142e0*/  IMAD R7, R12, UR6, R7 ;  /* 0x000000060c077c24 */ /* 0x000fe2000f8e0207 */
[----:B------:R-:W-:-:S03]  /*142f0*/  ULDC UR6, c[0x0][0x600] ;  /* 0x0001800000067ab9 */ /* 0x000fc60000000800 */
[----:B------:R-:W-:-:S05]  /*14300*/  IMAD R2, R11, UR6, R2 ;  /* 0x000000060b027c24 */ /* 0x000fca000f8e0202 */
[----:B------:R-:W-:Y:S02]  /*14310*/  SEL R3, R2, R7, P0 ;  /* 0x0000000702037207 */ /* 0x000fe40000000000 */
[----:B------:R-:W-:-:S07]  /*14320*/  SEL R2, R7, R2, P1 ;  /* 0x0000000207027207 */ /* 0x000fce0000800000 */
.L_x_564:
[----:B------:R-:W-:Y:S05]  /*14330*/  BSYNC B1 ;  /* 0x0000000000017941 */ /* 0x000fea0003800000 */
.L_x_563:
[----:B------:R-:W-:-:S13]  /*14340*/  LOP3.LUT P0, RZ, R4, 0xff, RZ, 0xc0, !PT ;  /* 0x000000ff04ff7812 */ /* 0x000fda000780c0ff */
[----:B------:R-:W-:Y:S05]  /*14350*/  @P0 BRA `(.L_x_567) ;  /* 0xfffffff400040947 */ /* 0x000fea000383ffff */
[----:B------:R-:W-:Y:S05]  /*14360*/  BSYNC B0 ;  /* 0x0000000000007941 */ /* 0x000fea0003800000 */
.L_x_556:
[----:B------:R-:W-:-:S03]  /*14370*/  UMOV UR6, 0xffffffff ;  /* 0xffffffff00067882 */ /* 0x000fc60000000000 */
[----:B------:R-:W-:Y:S05]  /*14380*/  BRA.DIV UR6, `(.L_x_568) ;  /* 0x0000000606847947 */ /* 0x000fea000b800000 */
[----:B------:R-:W-:-:S13]  /*14390*/  ELECT P6, URZ, PT ;  /* 0x00000000003f782f */ /* 0x000fda00038c0000 */
.L_x_585:
[----:B------:R-:W-:Y:S04]  /*143a0*/  BSSY B0, `(.L_x_569) ;  /* 0x0000047000007945 */ /* 0x000fe80003800000 */
[----:B------:R-:W-:Y:S05]  /*143b0*/  @!P6 BRA `(.L_x_570) ;  /* 0x000000040014e947 */ /* 0x000fea0003800000 */
[----:B------:R-:W-:-:S04]  /*143c0*/  ULOP3.LUT UR6, UR40, 0x2, URZ, 0xfc, !UPT ;  /* 0x0000000228067892 */ /* 0x000fc8000f8efc3f */
[----:B------:R-:W-:-:S06]  /*143d0*/  UISETP.NE.AND UP0, UPT, UR6, 0x3, UPT ;  /* 0x000000030600788c */ /* 0x000fcc000bf05270 */
[----:B------:R-:W-:-:S13]  /*143e0*/  PLOP3.LUT P0, PT, PT, PT, UP0, 0x80, 0x0 ;  /* 0x000000000000781c */ /* 0x000fda0003f0f008 */
[----:B------:R-:W-:Y:S05]  /*143f0*/  @!P0 BRA `(.L_x_571) ;  /* 0x0000000000048947 */ /* 0x000fea0003800000 */
[----:B------:R-:W-:Y:S01]  /*14400*/  BPT.TRAP 0x1 ;  /* 0x000000040000795c */ /* 0x000fe20000300000 */
.L_x_571:
[----:B------:R-:W0:Y:S01]  /*14410*/  S2R R3, SR_CgaCtaId ;  /* 0x0000000000037919 */ /* 0x000e220000008800 */
[----:B------:R-:W-:-:S04]  /*14420*/  MOV R2, 0x400 ;  /* 0x0000040000027802 */ /* 0x000fc80000000f00 */
[----:B0-----:R-:W-:Y:S02]  /*14430*/  LEA R3, R3, R2, 0x18 ;  /* 0x0000000203037211 */ /* 0x001fe400078ec0ff */
[----:B------:R-:W-:-:S03]  /*14440*/  SHF.L.U32 R2, R0, 0x1f, RZ ;  /* 0x0000001f00027819 */ /* 0x000fc600000006ff */
[----:B------:R-:W-:-:S05]  /*14450*/  VIADD R3, R3, 0x38 ;  /* 0x0000003803037836 */ /* 0x000fca0000000000 */
[----:B------:R-:W-:-:S04]  /*14460*/  LEA R5, R6, R3, 0x3 ;  /* 0x0000000306057211 */ /* 0x000fc800078e18ff */
[----:B------:R-:W0:Y:S02]  /*14470*/  SYNCS.PHASECHK.TRANS64.TRYWAIT P0, [R5+URZ], R2 ;  /* 0x00000002050075a7 */ /* 0x000e24000800017f */
[----:B0-----:R-:W-:Y:S05]  /*14480*/  @!P0 BRA `(.L_x_572) ;  /* 0x0000000400648947 */ /* 0x001fea0003800000 */
.L_x_586:
[----:B------:R-:W-:-:S05]  /*14490*/  VIADD R6, R6, 0x1 ;  /* 0x0000000106067836 */ /* 0x000fca0000000000 */
[----:B------:R-:W-:-:S04]  /*144a0*/  ISETP.NE.AND P0, PT, R6, 0x7, PT ;  /* 0x000000070600780c */ /* 0x000fc80003f05270 */
[----:B0-----:R-:W-:Y:S02]  /*144b0*/  SEL R5, RZ, 0x1, P0 ;  /* 0x00000001ff057807 */ /* 0x001fe40000000000 */
[----:B------:R-:W-:Y:S02]  /*144c0*/  SEL R6, R6, RZ, P0 ;  /* 0x000000ff06067207 */ /* 0x000fe40000000000 */
[----:B------:R-:W-:-:S03]  /*144d0*/  LOP3.LUT R5, R0, R5, RZ, 0x3c, !PT ;  /* 0x0000000500057212 */ /* 0x000fc600078e3cff */
[----:B------:R-:W-:Y:S01]  /*144e0*/  IMAD R7, R6, 0x8, R3 ;  /* 0x0000000806077824 */ /* 0x000fe200078e0203 */
[----:B------:R-:W-:-:S04]  /*144f0*/  SHF.L.U32 R0, R5, 0x1f, RZ ;  /* 0x0000001f05007819 */ /* 0x000fc800000006ff */
[----:B------:R-:W0:Y:S02]  /*14500*/  SYNCS.PHASECHK.TRANS64.TRYWAIT P0, [R7+URZ], R0 ;  /* 0x00000000070075a7 */ /* 0x000e24000800017f */
[----:B0-----:R-:W-:Y:S05]  /*14510*/  @!P0 BRA `(.L_x_573) ;  /* 0x0000000400548947 */ /* 0x001fea0003800000 */
.L_x_587:
[----:B0-----:R-:W-:-:S05]  /*14520*/  VIADD R0, R6, 0x1 ;  /* 0x0000000106007836 */ /* 0x001fca0000000000 */
[----:B------:R-:W-:-:S04]  /*14530*/  ISETP.NE.AND P0, PT, R0, 0x7, PT ;  /* 0x000000070000780c */ /* 0x000fc80003f05270 */
[----:B------:R-:W-:Y:S02]  /*14540*/  SEL R2, RZ, 0x1, P0 ;  /* 0x00000001ff027807 */ /* 0x000fe40000000000 */
[----:B------:R-:W-:Y:S02]  /*14550*/  SEL R4, R0, RZ, P0 ;  /* 0x000000ff00047207 */ /* 0x000fe40000000000 */
[----:B------:R-:W-:Y:S02]  /*14560*/  LOP3.LUT R5, R5, R2, RZ, 0x3c, !PT ;  /* 0x0000000205057212 */ /* 0x000fe400078e3cff */
[----:B------:R-:W-:Y:S02]  /*14570*/  LEA R7, R4, R3, 0x3 ;  /* 0x0000000304077211 */ /* 0x000fe400078e18ff */
[----:B------:R-:W-:-:S04]  /*14580*/  SHF.L.U32 R0, R5, 0x1f, RZ ;  /* 0x0000001f05007819 */ /* 0x000fc800000006ff */
[----:B------:R-:W0:Y:S02]  /*14590*/  SYNCS.PHASECHK.TRANS64.TRYWAIT P0, [R7+URZ], R0 ;  /* 0x00000000070075a7 */ /* 0x000e24000800017f */
[----:B0-----:R-:W-:Y:S05]  /*145a0*/  @!P0 BRA `(.L_x_574) ;  /* 0x0000000400448947 */ /* 0x001fea0003800000 */
.L_x_588:
[----:B0-----:R-:W-:-:S05]  /*145b0*/  VIADD R0, R4, 0x1 ;  /* 0x0000000104007836 */ /* 0x001fca0000000000 */
[----:B------:R-:W-:-:S04]  /*145c0*/  ISETP.NE.AND P0, PT, R0, 0x7, PT ;  /* 0x000000070000780c */ /* 0x000fc80003f05270 */
[----:B------:R-:W-:Y:S02]  /*145d0*/  SEL R2, RZ, 0x1, P0 ;  /* 0x00000001ff027807 */ /* 0x000fe40000000000 */
[----:B------:R-:W-:Y:S02]  /*145e0*/  SEL R4, R0, RZ, P0 ;  /* 0x000000ff00047207 */ /* 0x000fe40000000000 */
[----:B------:R-:W-:-:S03]  /*145f0*/  LOP3.LUT R5, R5, R2, RZ, 0x3c, !PT ;  /* 0x0000000205057212 */ /* 0x000fc600078e3cff */
[----:B------:R-:W-:Y:S01]  /*14600*/  IMAD R7, R4, 0x8, R3 ;  /* 0x0000000804077824 */ /* 0x000fe200078e0203 */
[----:B------:R-:W-:-:S04]  /*14610*/  SHF.L.U32 R0, R5, 0x1f, RZ ;  /* 0x0000001f05007819 */ /* 0x000fc800000006ff */
[----:B------:R-:W0:Y:S02]  /*14620*/  SYNCS.PHASECHK.TRANS64.TRYWAIT P0, [R7+URZ], R0 ;  /* 0x00000000070075a7 */ /* 0x000e24000800017f */
[----:B0-----:R-:W-:Y:S05]  /*14630*/  @!P0 BRA `(.L_x_575) ;  /* 0x0000000400348947 */ /* 0x001fea0003800000 */
.L_x_589:
        /* <DEDUP_REMOVED lines=9> */
.L_x_590:
        /* <DEDUP_REMOVED lines=9> */
.L_x_591:
[----:B0-----:R-:W-:-:S05]  /*14760*/  VIADD R0, R4, 0x1 ;  /* 0x0000000104007836 */ /* 0x001fca0000000000 */
[----:B------:R-:W-:-:S04]  /*14770*/  ISETP.NE.AND P0, PT, R0, 0x7, PT ;  /* 0x000000070000780c */ /* 0x000fc80003f05270 */
[----:B------:R-:W-:Y:S02]  /*14780*/  SEL R2, RZ, 0x1, P0 ;  /* 0x00000001ff027807 */ /* 0x000fe40000000000 */
[----:B------:R-:W-:Y:S02]  /*14790*/  SEL R0, R0, RZ, P0 ;  /* 0x000000ff00007207 */ /* 0x000fe40000000000 */
[----:B------:R-:W-:Y:S02]  /*147a0*/  LOP3.LUT R2, R5, R2, RZ, 0x3c, !PT ;  /* 0x0000000205027212 */ /* 0x000fe400078e3cff */
[----:B------:R-:W-:Y:S02]  /*147b0*/  LEA R3, R0, R3, 0x3 ;  /* 0x0000000300037211 */ /* 0x000fe400078e18ff */
[----:B------:R-:W-:-:S07]  /*147c0*/  SHF.L.U32 R0, R2, 0x1f, RZ ;  /* 0x0000001f02007819 */ /* 0x000fce00000006ff */
.L_x_578:
[----:B0-----:R0:W1:Y:S02]  /*147d0*/  SYNCS.PHASECHK.TRANS64.TRYWAIT P0, [R3+URZ], R0 ;  /* 0x00000000030075a7 */ /* 0x001064000800017f */
[----:B-1----:R-:W-:Y:S05]  /*147e0*/  @!P0 NANOSLEEP.SYNCS 0x989680 ;  /* 0x009896800000895d */ /* 0x002fea0003900000 */
[----:B------:R-:W1:Y:S02]  /*147f0*/  @!P0 SYNCS.PHASECHK.TRANS64 P0, [R3+URZ], R0 ;  /* 0x00000000030085a7 */ /* 0x000e64000800007f */
[----:B-1----:R-:W-:Y:S05]  /*14800*/  @!P0 BRA `(.L_x_578) ;  /* 0xfffffffc00f08947 */ /* 0x002fea000383ffff */
.L_x_570:
[----:B------:R-:W-:Y:S05]  /*14810*/  BSYNC B0 ;  /* 0x0000000000007941 */ /* 0x000fea0003800000 */
.L_x_569:
[----:B------:R-:W-:Y:S05]  /*14820*/  EXIT ;  /* 0x000000000000794d */ /* 0x000fea0003800000 */
.L_x_21:
[----:B--2---:R2:W3:Y:S02]  /*14830*/  SYNCS.PHASECHK.TRANS64.TRYWAIT P1, [R3+URZ], R2 ;  /* 0x00000002030075a7 */ /* 0x0044e4000802017f */
[----:B---3--:R-:W-:Y:S05]  /*14840*/  @!P1 NANOSLEEP.SYNCS 0x989680 ;  /* 0x009896800000995d */ /* 0x008fea0003900000 */
[----:B------:R-:W3:Y:S02]  /*14850*/  @!P1 SYNCS.PHASECHK.TRANS64 P1, [R3+URZ], R2 ;  /* 0x00000002030095a7 */ /* 0x000ee4000802007f */
[----:B---3--:R-:W-:Y:S05]  /*14860*/  @!P1 BRA `(.L_x_21) ;  /* 0xfffffffc00f09947 */ /* 0x008fea000383ffff */
[----:B------:R-:W-:Y:S05]  /*14870*/  BRA `(.L_x_20) ;  /* 0xfffffecc00bc7947 */ /* 0x000fea000383ffff */
.L_x_26:
[----:B-1----:R1:W2:Y:S02]  /*14880*/  SYNCS.PHASECHK.TRANS64.TRYWAIT P1, [R4+URZ], R5 ;  /* 0x00000005040075a7 */ /* 0x0022a4000802017f */
[----:B--2---:R-:W-:Y:S05]  /*14890*/  @!P1 NANOSLEEP.SYNCS 0x989680 ;  /* 0x009896800000995d */ /* 0x004fea0003900000 */
[----:B------:R-:W2:Y:S02]  /*148a0*/  @!P1 SYNCS.PHASECHK.TRANS64 P1, [R4+URZ], R5 ;  /* 0x00000005040095a7 */ /* 0x000ea4000802007f */
[----:B--2---:R-:W-:Y:S05]  /*148b0*/  @!P1 BRA `(.L_x_26) ;  /* 0xfffffffc00f09947 */ /* 0x004fea000383ffff */
[----:B------:R-:W-:Y:S05]  /*148c0*/  BRA `(.L_x_25) ;  /* 0xfffffee400107947 */ /* 0x000fea000383ffff */
.L_x_557:
[----:B------:R-:W-:Y:S01]  /*148d0*/  BSSY B1, `(.L_x_579) ;  /* 0x0000006000017945 */ /* 0x000fe20003800000 */
[----:B------:R-:W-:-:S07]  /*148e0*/  IMAD.MOV.U32 R15, RZ, RZ, -0x1 ;  /* 0xffffffffff0f7424 */ /* 0x000fce00078e00ff */
[----:B------:R-:W-:Y:S05]  /*148f0*/  WARPSYNC.COLLECTIVE R15, `(.L_x_580) ;  /* 0x000000000f0c7348 */ /* 0x000fea0003c00000 */
[----:B------:R-:W-:Y:S02]  /*14900*/  ELECT P6, UR62, PT ;  /* 0x00000000003e782f */ /* 0x000fe400038c0000 */
[----:B------:R-:W-:Y:S01]  /*14910*/  MOV R14, UR62 ;  /* 0x0000003e000e7c02 */ /* 0x000fe20008000f00 */
[----:B------:R-:W-:Y:S10]  /*14920*/  ENDCOLLECTIVE ;  /* 0x000000000000791b */ /* 0x000ff40003800000 */
.L_x_580:
[----:B------:R-:W-:Y:S05]  /*14930*/  BSYNC B1 ;  /* 0x0000000000017941 */ /* 0x000fea0003800000 */
.L_x_579:
[----:B------:R-:W-:Y:S05]  /*14940*/  BRA `(.L_x_581) ;  /* 0xffffffec00947947 */ /* 0x000fea000383ffff */
.L_x_560:
[----:B0-----:R0:W2:Y:S02]  /*14950*/  SYNCS.PHASECHK.TRANS64.TRYWAIT P0, [R10+URZ+0x38], R5 ;  /* 0x000038050a0075a7 */ /* 0x0010a4000800017f */
[----:B--2---:R-:W-:Y:S05]  /*14960*/  @!P0 NANOSLEEP.SYNCS 0x989680 ;  /* 0x009896800000895d */ /* 0x004fea0003900000 */
[----:B------:R-:W2:Y:S02]  /*14970*/  @!P0 SYNCS.PHASECHK.TRANS64 P0, [R10+URZ+0x38], R5 ;  /* 0x000038050a0085a7 */ /* 0x000ea4000800007f */
[----:B--2---:R-:W-:Y:S05]  /*14980*/  @!P0 BRA `(.L_x_560) ;  /* 0xfffffffc00f08947 */ /* 0x004fea000383ffff */
[----:B------:R-:W-:Y:S05]  /*14990*/  BRA `(.L_x_582) ;  /* 0xffffffec00d47947 */ /* 0x000fea000383ffff */
.L_x_568:
[----:B------:R-:W-:Y:S01]  /*149a0*/  BSSY B0, `(.L_x_583) ;  /* 0x0000006000007945 */ /* 0x000fe20003800000 */
[----:B------:R-:W-:-:S07]  /*149b0*/  IMAD.MOV.U32 R15, RZ, RZ, -0x1 ;  /* 0xffffffffff0f7424 */ /* 0x000fce00078e00ff */
[----:B------:R-:W-:Y:S05]  /*149c0*/  WARPSYNC.COLLECTIVE R15, `(.L_x_584) ;  /* 0x000000000f0c7348 */ /* 0x000fea0003c00000 */
[----:B------:R-:W-:Y:S02]  /*149d0*/  ELECT P6, UR62, PT ;  /* 0x00000000003e782f */ /* 0x000fe400038c0000 */
[----:B------:R-:W-:Y:S01]  /*149e0*/  MOV R14, UR62 ;  /* 0x0000003e000e7c02 */ /* 0x000fe20008000f00 */
[----:B------:R-:W-:Y:S10]  /*149f0*/  ENDCOLLECTIVE ;  /* 0x000000000000791b */ /* 0x000ff40003800000 */
.L_x_584:
[----:B------:R-:W-:Y:S05]  /*14a00*/  BSYNC B0 ;  /* 0x0000000000007941 */ /* 0x000fea0003800000 */
.L_x_583:
[----:B------:R-:W-:Y:S05]  /*14a10*/  BRA `(.L_x_585) ;  /* 0xfffffff800607947 */ /* 0x000fea000383ffff */
.L_x_572:
[----:B0-----:R0:W1:Y:S02]  /*14a20*/  SYNCS.PHASECHK.TRANS64.TRYWAIT P0, [R5+URZ], R2 ;  /* 0x00000002050075a7 */ /* 0x001064000800017f */
[----:B-1----:R-:W-:Y:S05]  /*14a30*/  @!P0 NANOSLEEP.SYNCS 0x989680 ;  /* 0x009896800000895d */ /* 0x002fea0003900000 */
[----:B------:R-:W1:Y:S02]  /*14a40*/  @!P0 SYNCS.PHASECHK.TRANS64 P0, [R5+URZ], R2 ;  /* 0x00000002050085a7 */ /* 0x000e64000800007f */
[----:B-1----:R-:W-:Y:S05]  /*14a50*/  @!P0 BRA `(.L_x_572) ;  /* 0xfffffffc00f08947 */ /* 0x002fea000383ffff */
[----:B------:R-:W-:Y:S05]  /*14a60*/  BRA `(.L_x_586) ;  /* 0xfffffff800887947 */ /* 0x000fea000383ffff */
.L_x_573:
[----:B0-----:R0:W1:Y:S02]  /*14a70*/  SYNCS.PHASECHK.TRANS64.TRYWAIT P0, [R7+URZ], R0 ;  /* 0x00000000070075a7 */ /* 0x001064000800017f */
[----:B-1----:R-:W-:Y:S05]  /*14a80*/  @!P0 NANOSLEEP.SYNCS 0x989680 ;  /* 0x009896800000895d */ /* 0x002fea0003900000 */
[----:B------:R-:W1:Y:S02]  /*14a90*/  @!P0 SYNCS.PHASECHK.TRANS64 P0, [R7+URZ], R0 ;  /* 0x00000000070085a7 */ /* 0x000e64000800007f */
[----:B-1----:R-:W-:Y:S05]  /*14aa0*/  @!P0 BRA `(.L_x_573) ;  /* 0xfffffffc00f08947 */ /* 0x002fea000383ffff */
[----:B------:R-:W-:Y:S05]  /*14ab0*/  BRA `(.L_x_587) ;  /* 0xfffffff800987947 */ /* 0x000fea000383ffff */
.L_x_574:
[----:B0-----:R0:W1:Y:S02]  /*14ac0*/  SYNCS.PHASECHK.TRANS64.TRYWAIT P0, [R7+URZ], R0 ;  /* 0x00000000070075a7 */ /* 0x001064000800017f */
[----:B-1----:R-:W-:Y:S05]  /*14ad0*/  @!P0 NANOSLEEP.SYNCS 0x989680 ;  /* 0x009896800000895d */ /* 0x002fea0003900000 */
[----:B------:R-:W1:Y:S02]  /*14ae0*/  @!P0 SYNCS.PHASECHK.TRANS64 P0, [R7+URZ], R0 ;  /* 0x00000000070085a7 */ /* 0x000e64000800007f */
[----:B-1----:R-:W-:Y:S05]  /*14af0*/  @!P0 BRA `(.L_x_574) ;  /* 0xfffffffc00f08947 */ /* 0x002fea000383ffff */
[----:B------:R-:W-:Y:S05]  /*14b00*/  BRA `(.L_x_588) ;  /* 0xfffffff800a87947 */ /* 0x000fea000383ffff */
.L_x_575:
[----:B0-----:R0:W1:Y:S02]  /*14b10*/  SYNCS.PHASECHK.TRANS64.TRYWAIT P0, [R7+URZ], R0 ;  /* 0x00000000070075a7 */ /* 0x001064000800017f */
[----:B-1----:R-:W-:Y:S05]  /*14b20*/  @!P0 NANOSLEEP.SYNCS 0x989680 ;  /* 0x009896800000895d */ /* 0x002fea0003900000 */
[----:B------:R-:W1:Y:S02]  /*14b30*/  @!P0 SYNCS.PHASECHK.TRANS64 P0, [R7+URZ], R0 ;  /* 0x00000000070085a7 */ /* 0x000e64000800007f */
[----:B-1----:R-:W-:Y:S05]  /*14b40*/  @!P0 BRA `(.L_x_575) ;  /* 0xfffffffc00f08947 */ /* 0x002fea000383ffff */
[----:B------:R-:W-:Y:S05]  /*14b50*/  BRA `(.L_x_589) ;  /* 0xfffffff800b87947 */ /* 0x000fea000383ffff */
.L_x_576:
[----:B0-----:R0:W1:Y:S02]  /*14b60*/  SYNCS.PHASECHK.TRANS64.TRYWAIT P0, [R7+URZ], R0 ;  /* 0x00000000070075a7 */ /* 0x001064000800017f */
[----:B-1----:R-:W-:Y:S05]  /*14b70*/  @!P0 NANOSLEEP.SYNCS 0x989680 ;  /* 0x009896800000895d */ /* 0x002fea0003900000 */
[----:B------:R-:W1:Y:S02]  /*14b80*/  @!P0 SYNCS.PHASECHK.TRANS64 P0, [R7+URZ], R0 ;  /* 0x00000000070085a7 */ /* 0x000e64000800007f */
[----:B-1----:R-:W-:Y:S05]  /*14b90*/  @!P0 BRA `(.L_x_576) ;  /* 0xfffffffc00f08947 */ /* 0x002fea000383ffff */
[----:B------:R-:W-:Y:S05]  /*14ba0*/  BRA `(.L_x_590) ;  /* 0xfffffff800c87947 */ /* 0x000fea000383ffff */
.L_x_577:
[----:B0-----:R0:W1:Y:S02]  /*14bb0*/  SYNCS.PHASECHK.TRANS64.TRYWAIT P0, [R7+URZ], R0 ;  /* 0x00000000070075a7 */ /* 0x001064000800017f */
[----:B-1----:R-:W-:Y:S05]  /*14bc0*/  @!P0 NANOSLEEP.SYNCS 0x989680 ;  /* 0x009896800000895d */ /* 0x002fea0003900000 */
[----:B------:R-:W1:Y:S02]  /*14bd0*/  @!P0 SYNCS.PHASECHK.TRANS64 P0, [R7+URZ], R0 ;  /* 0x00000000070085a7 */ /* 0x000e64000800007f */
[----:B-1----:R-:W-:Y:S05]  /*14be0*/  @!P0 BRA `(.L_x_577) ;  /* 0xfffffffc00f08947 */ /* 0x002fea000383ffff */
[----:B------:R-:W-:Y:S05]  /*14bf0*/  BRA `(.L_x_591) ;  /* 0xfffffff800d87947 */ /* 0x000fea000383ffff */
.L_x_592:
[----:B------:R-:W-:-:S00]  /*14c00*/  BRA `(.L_x_592) ;  /* 0xfffffffc00fc7947 */ /* 0x000fc0000383ffff */
[----:B------:R-:W-:-:S00]  /*14c10*/  NOP ;  /* 0x0000000000007918 */ /* 0x000fc00000000000 */
        /* <DEDUP_REMOVED lines=14> */
.L_x_593:


//--------------------- .nv.global.init           --------------------------
	.section	.nv.global.init,"aw",@progbits
.nv.global.init:
	.type		$str$22,@object
	.size		$str$22,($str$23 - $str$22)
$str$22:
        /*0000*/ 	.byte	0x6b, 0x5f, 0x74, 0x69, 0x6c, 0x65, 0x5f, 0x63, 0x6f, 0x75, 0x6e, 0x74, 0x20, 0x3e, 0x3d, 0x20
        /*0010*/ 	.byte	0x31, 0x00
	.type		$str$23,@object
	.size		$str$23,(__unnamed_1 - $str$23)
$str$23:
        /*0012*/ 	.byte	0x2f, 0x74, 0x6d, 0x70, 0x2f, 0x63, 0x75, 0x74, 0x6c, 0x61, 0x73, 0x73, 0x5f, 0x73, 0x77, 0x65
        /*0022*/ 	.byte	0x65, 0x70, 0x5f, 0x73, 0x72, 0x63, 0x2f, 0x69, 0x6e, 0x63, 0x6c, 0x75, 0x64, 0x65, 0x2f, 0x63
        /*0032*/ 	.byte	0x75, 0x74, 0x6c, 0x61, 0x73, 0x73, 0x2f, 0x67, 0x65, 0x6d, 0x6d, 0x2f, 0x63, 0x6f, 0x6c, 0x6c
        /*0042*/ 	.byte	0x65, 0x63, 0x74, 0x69, 0x76, 0x65, 0x2f, 0x73, 0x6d, 0x39, 0x30, 0x5f, 0x6d, 0x6d, 0x61, 0x5f
        /*0052*/ 	.byte	0x74, 0x6d, 0x61, 0x5f, 0x67, 0x6d, 0x6d, 0x61, 0x5f, 0x73, 0x73, 0x5f, 0x77, 0x61, 0x72, 0x70
        /*0062*/ 	.byte	0x73, 0x70, 0x65, 0x63, 0x69, 0x61, 0x6c, 0x69, 0x7a, 0x65, 0x64, 0x2e, 0x68, 0x70, 0x70, 0x00
	.type		__unnamed_1,@object
	.size		__unnamed_1,(.L_0 - __unnamed_1)
__unnamed_1:
        /* <DEDUP_REMOVED lines=174> */
        /*0b52*/ 	.byte	0x74, 0x69, 0x74, 0x79, 0x5d, 0x00
.L_0:


//--------------------- .nv.shared._ZN7cutlass13device_kernelINS_4gemm6kernel13GemmUniversalIN4cute5tupleIJiiiiEEENS1_10collective13CollectiveMmaINS1_34MainloopSm90TmaGmmaWarpSpecializedILi7ENS5_IJNS4_1CILi2EEESB_NSA_ILi1EEEEEENS1_35KernelTmaWarpSpecializedCooperativeEEENS5_IJNSA_ILi256EEESG_NSA_ILi64EEEEEEaNS5_IJlSC_lEEEaSJ_NS4_8TiledMMAINS4_8MMA_AtomIJNS4_4SM904GMMA27MMA_64x256x32_S32S8S8_SS_TNEEEENS4_6LayoutINS5_IJSB_SC_SC_EEENS5_IJSC_NSA_ILi0EEESS_EEEEENS5_IJNS4_10UnderscoreESV_SV_EEEEENS4_23SM90_TMA_LOAD_MULTICASTENS4_14ComposedLayoutINS4_7SwizzleILi2ELi4ELi3EEENS4_18smem_ptr_flag_bitsILi8EEENSQ_INS5_IJNSA_ILi8EEESH_EEENS5_IJSH_SC_EEEEEEEvNS4_8identityESY_S18_vS19_EENS_8epilogue10collective6detail29Sm90TmaWarpSpecializedAdapterINS1C_15DefaultEpilogueIaSJ_SJ_NS1B_6thread17LinearCombinationIaLi1EiiLNS1G_9ScaleType4KindE0ELNS_15FloatRoundStyleE2EaEENS1_15EpilogueDefaultEEEEEvvEEEEvNT_6ParamsE --------------------------
	.section	.nv.shared._ZN7cutlass13device_kernelINS_4gemm6kernel13GemmUniversalIN4cute5tupleIJiiiiEEENS1_10collective13CollectiveMmaINS1_34MainloopSm90TmaGmmaWarpSpecializedILi7ENS5_IJNS4_1CILi2EEESB_NSA_ILi1EEEEEENS1_35KernelTmaWarpSpecializedCooperativeEEENS5_IJNSA_ILi256EEESG_NSA_ILi64EEEEEEaNS5_IJlSC_lEEEaSJ_NS4_8TiledMMAINS4_8MMA_AtomIJNS4_4SM904GMMA27MMA_64x256x32_S32S8S8_SS_TNEEEENS4_6LayoutINS5_IJSB_SC_SC_EEENS5_IJSC_NSA_ILi0EEESS_EEEEENS5_IJNS4_10UnderscoreESV_SV_EEEEENS4_23SM90_TMA_LOAD_MULTICASTENS4_14ComposedLayoutINS4_7SwizzleILi2ELi4ELi3EEENS4_18smem_ptr_flag_bitsILi8EEENSQ_INS5_IJNSA_ILi8EEESH_EEENS5_IJSH_SC_EEEEEEEvNS4_8identityESY_S18_vS19_EENS_8epilogue10collective6detail29Sm90TmaWarpSpecializedAdapterINS1C_15DefaultEpilogueIaSJ_SJ_NS1B_6thread17LinearCombinationIaLi1EiiLNS1G_9ScaleType4KindE0ELNS_15FloatRoundStyleE2EaEENS1_15EpilogueDefaultEEEEEvvEEEEvNT_6ParamsE,"aw",@nobits
	.sectionflags	@""
	.align	16
	.zero		1024


//--------------------- .nv.shared.reserved.0     --------------------------
	.section	.nv.shared.reserved.0,"aw",@nobits
	.weak		__nv_reservedSMEM_offset_0_alias
	.size		__nv_reservedSMEM_offset_0_alias, 0, 0
	.other		__nv_reservedSMEM_offset_0_alias,@"STO_CUDA_RESERVED_SHARED STV_DEFAULT"
__nv_reservedSMEM_offset_0_alias:
	.zero		0


//--------------------- .nv.global                --------------------------
	.section	.nv.global,"aw",@nobits
.nv.global:
	.type		_ZN39_INTERNAL_58e00075_4_k_cu_1df6fe3f_64384cute1_E,@object
	.size		_ZN39_INTERNAL_58e00075_4_k_cu_1df6fe3f_64384cute1_E,(_ZN39_INTERNAL_58e00075_4_k_cu_1df6fe3f_64384cuda3std3__45__cpo6cbeginE - _ZN39_INTERNAL_58e00075_4_k_cu_1df6fe3f_64384cute1_E)
_ZN39_INTERNAL_58e00075_4_k_cu_1df6fe3f_64384cute1_E:
	.zero		1
	.type		_ZN39_INTERNAL_58e00075_4_k_cu_1df6fe3f_64384cuda3std3__45__cpo6cbeginE,@object
	.size		_ZN39_INTERNAL_58e00075_4_k_cu_1df6fe3f_64384cuda3std3__45__cpo6cbeginE,(_ZN39_INTERNAL_58e00075_4_k_cu_1df6fe3f_64384cuda3std3__48in_placeE - _ZN39_INTERNAL_58e00075_4_k_cu_1df6fe3f_64384cuda3std3__45__cpo6cbeginE)
_ZN39_INTERNAL_58e00075_4_k_cu_1df6fe3f_64384cuda3std3__45__cpo6cbeginE:
	.zero		1
	.type		_ZN39_INTERNAL_58e00075_4_k_cu_1df6fe3f_64384cuda3std3__48in_placeE,@object
	.size		_ZN39_INTERNAL_58e00075_4_k_cu_1df6fe3f_64384cuda3std3__48in_placeE,(_ZN39_INTERNAL_58e00075_4_k_cu_1df6fe3f_64384cuda3std6ranges3__45__cpo9iter_moveE - _ZN39_INTERNAL_58e00075_4_k_cu_1df6fe3f_64384cuda3std3__48in_placeE)
_ZN39_INTERNAL_58e00075_4_k_cu_1df6fe3f_64384cuda3std3__48in_placeE:
	.zero		1
	.type		_ZN39_INTERNAL_58e00075_4_k_cu_1df6fe3f_64384cuda3std6ranges3__45__cpo9iter_moveE,@object
	.size		_ZN39_INTERNAL_58e00075_4_k_cu_1df6fe3f_64384cuda3std6ranges3__45__cpo9iter_moveE,(_ZN39_INTERNAL_58e00075_4_k_cu_1df6fe3f_64384cuda3std3__45__cpo5beginE - _ZN39_INTERNAL_58e00075_4_k_cu_1df6fe3f_64384cuda3std6ranges3__45__cpo9iter_moveE)
_ZN39_INTERNAL_58e00075_4_k_cu_1df6fe3f_64384cuda3std6ranges3__45__cpo9iter_moveE:
	.zero		1
	.type		_ZN39_INTERNAL_58e00075_4_k_cu_1df6fe3f_64384cuda3std3__45__cpo5beginE,@object
	.size		_ZN39_INTERNAL_58e00075_4_k_cu_1df6fe3f_64384cuda3std3__45__cpo5beginE,(_ZN39_INTERNAL_58e00075_4_k_cu_1df6fe3f_64384cuda3std3__441_GLOBAL__N__58e00075_4_k_cu_1df6fe3f_64386ignoreE - _ZN39_INTERNAL_58e00075_4_k_cu_1df6fe3f_64384cuda3std3__45__cpo5beginE)
_ZN39_INTERNAL_58e00075_4_k_cu_1df6fe3f_64384cuda3std3__45__cpo5beginE:
	.zero		1
	.type		_ZN39_INTERNAL_58e00075_4_k_cu_1df6fe3f_64384cuda3std3__441_GLOBAL__N__58e00075_4_k_cu_1df6fe3f_64386ignoreE,@object
	.size		_ZN39_INTERNAL_58e00075_4_k_cu_1df6fe3f_64384cuda3std3__441_GLOBAL__N__58e00075_4_k_cu_1df6fe3f_64386ignoreE,(_ZN39_INTERNAL_58e00075_4_k_cu_1df6fe3f_64384cute7productE - _ZN39_INTERNAL_58e00075_4_k_cu_1df6fe3f_64384cuda3std3__441_GLOBAL__N__58e00075_4_k_cu_1df6fe3f_64386ignoreE)
_ZN39_INTERNAL_58e00075_4_k_cu_1df6fe3f_64384cuda3std3__441_GLOBAL__N__58e00075_4_k_cu_1df6fe3f_64386ignoreE:
	.zero		1
	.type		_ZN39_INTERNAL_58e00075_4_k_cu_1df6fe3f_64384cute7productE,@object
	.size		_ZN39_INTERNAL_58e00075_4_k_cu_1df6fe3f_64384cute7productE,(_ZN39_INTERNAL_58e00075_4_k_cu_1df6fe3f_64384cuda3std3__45__cpo3endE - _ZN39_INTERNAL_58e00075_4_k_cu_1df6fe3f_64384cute7productE)
_ZN39_INTERNAL_58e00075_4_k_cu_1df6fe3f_64384cute7productE:
	.zero		1
	.type		_ZN39_INTERNAL_58e00075_4_k_cu_1df6fe3f_64384cuda3std3__45__cpo3endE,@object
	.size		_ZN39_INTERNAL_58e00075_4_k_cu_1df6fe3f_64384cuda3std3__45__cpo3endE,(_ZN39_INTERNAL_58e00075_4_k_cu_1df6fe3f_64384cuda3std3__419piecewise_constructE - _ZN39_INTERNAL_58e00075_4_k_cu_1df6fe3f_64384cuda3std3__45__cpo3endE)
_ZN39_INTERNAL_58e00075_4_k_cu_1df6fe3f_64384cuda3std3__45__cpo3endE:
	.zero		1
	.type		_ZN39_INTERNAL_58e00075_4_k_cu_1df6fe3f_64384cuda3std3__419piecewise_constructE,@object
	.size		_ZN39_INTERNAL_58e00075_4_k_cu_1df6fe3f_64384cuda3std3__419piecewise_constructE,(_ZN39_INTERNAL_58e00075_4_k_cu_1df6fe3f_64384cuda3std3__45__cpo4cendE - _ZN39_INTERNAL_58e00075_4_k_cu_1df6fe3f_64384cuda3std3__419piecewise_constructE)
_ZN39_INTERNAL_58e00075_4_k_cu_1df6fe3f_64384cuda3std3__419piecewise_constructE:
	.zero		1
	.type		_ZN39_INTERNAL_58e00075_4_k_cu_1df6fe3f_64384cuda3std3__45__cpo4cendE,@object
	.size		_ZN39_INTERNAL_58e00075_4_k_cu_1df6fe3f_64384cuda3std3__45__cpo4cendE,(_ZN39_INTERNAL_58e00075_4_k_cu_1df6fe3f_64384cuda3std6ranges3__45__cpo4swapE - _ZN39_INTERNAL_58e00075_4_k_cu_1df6fe3f_64384cuda3std3__45__cpo4cendE)
_ZN39_INTERNAL_58e00075_4_k_cu_1df6fe3f_64384cuda3std3__45__cpo4cendE:
	.zero		1
	.type		_ZN39_INTERNAL_58e00075_4_k_cu_1df6fe3f_64384cuda3std6ranges3__45__cpo4swapE,@object
	.size		_ZN39_INTERNAL_58e00075_4_k_cu_1df6fe3f_64384cuda3std6ranges3__45__cpo4swapE,(.L_8 - _ZN39_INTERNAL_58e00075_4_k_cu_1df6fe3f_64384cuda3std6ranges3__45__cpo4swapE)
_ZN39_INTERNAL_58e00075_4_k_cu_1df6fe3f_64384cuda3std6ranges3__45__cpo4swapE:
	.zero		1
.L_8:


//--------------------- .nv.constant0._ZN7cutlass13device_kernelINS_4gemm6kernel13GemmUniversalIN4cute5tupleIJiiiiEEENS1_10collective13CollectiveMmaINS1_34MainloopSm90TmaGmmaWarpSpecializedILi7ENS5_IJNS4_1CILi2EEESB_NSA_ILi1EEEEEENS1_35KernelTmaWarpSpecializedCooperativeEEENS5_IJNSA_ILi256EEESG_NSA_ILi64EEEEEEaNS5_IJlSC_lEEEaSJ_NS4_8TiledMMAINS4_8MMA_AtomIJNS4_4SM904GMMA27MMA_64x256x32_S32S8S8_SS_TNEEEENS4_6LayoutINS5_IJSB_SC_SC_EEENS5_IJSC_NSA_ILi0EEESS_EEEEENS5_IJNS4_10UnderscoreESV_SV_EEEEENS4_23SM90_TMA_LOAD_MULTICASTENS4_14ComposedLayoutINS4_7SwizzleILi2ELi4ELi3EEENS4_18smem_ptr_flag_bitsILi8EEENSQ_INS5_IJNSA_ILi8EEESH_EEENS5_IJSH_SC_EEEEEEEvNS4_8identityESY_S18_vS19_EENS_8epilogue10collective6detail29Sm90TmaWarpSpecializedAdapterINS1C_15DefaultEpilogueIaSJ_SJ_NS1B_6thread17LinearCombinationIaLi1EiiLNS1G_9ScaleType4KindE0ELNS_15FloatRoundStyleE2EaEENS1_15EpilogueDefaultEEEEEvvEEEEvNT_6ParamsE --------------------------
	.section	.nv.constant0._ZN7cutlass13device_kernelINS_4gemm6kernel13GemmUniversalIN4cute5tupleIJiiiiEEENS1_10collective13CollectiveMmaINS1_34MainloopSm90TmaGmmaWarpSpecializedILi7ENS5_IJNS4_1CILi2EEESB_NSA_ILi1EEEEEENS1_35KernelTmaWarpSpecializedCooperativeEEENS5_IJNSA_ILi256EEESG_NSA_ILi64EEEEEEaNS5_IJlSC_lEEEaSJ_NS4_8TiledMMAINS4_8MMA_AtomIJNS4_4SM904GMMA27MMA_64x256x32_S32S8S8_SS_TNEEEENS4_6LayoutINS5_IJSB_SC_SC_EEENS5_IJSC_NSA_ILi0EEESS_EEEEENS5_IJNS4_10UnderscoreESV_SV_EEEEENS4_23SM90_TMA_LOAD_MULTICASTENS4_14ComposedLayoutINS4_7SwizzleILi2ELi4ELi3EEENS4_18smem_ptr_flag_bitsILi8EEENSQ_INS5_IJNSA_ILi8EEESH_EEENS5_IJSH_SC_EEEEEEEvNS4_8identityESY_S18_vS19_EENS_8epilogue10collective6detail29Sm90TmaWarpSpecializedAdapterINS1C_15DefaultEpilogueIaSJ_SJ_NS1B_6thread17LinearCombinationIaLi1EiiLNS1G_9ScaleType4KindE0ELNS_15FloatRoundStyleE2EaEENS1_15EpilogueDefaultEEEEEvvEEEEvNT_6ParamsE,"a",@progbits
	.sectionflags	@""
	.align	4
.nv.constant0._ZN7cutlass13device_kernelINS_4gemm6kernel13GemmUniversalIN4cute5tupleIJiiiiEEENS1_10collective13CollectiveMmaINS1_34MainloopSm90TmaGmmaWarpSpecializedILi7ENS5_IJNS4_1CILi2EEESB_NSA_ILi1EEEEEENS1_35KernelTmaWarpSpecializedCooperativeEEENS5_IJNSA_ILi256EEESG_NSA_ILi64EEEEEEaNS5_IJlSC_lEEEaSJ_NS4_8TiledMMAINS4_8MMA_AtomIJNS4_4SM904GMMA27MMA_64x256x32_S32S8S8_SS_TNEEEENS4_6LayoutINS5_IJSB_SC_SC_EEENS5_IJSC_NSA_ILi0EEESS_EEEEENS5_IJNS4_10UnderscoreESV_SV_EEEEENS4_23SM90_TMA_LOAD_MULTICASTENS4_14ComposedLayoutINS4_7SwizzleILi2ELi4ELi3EEENS4_18smem_ptr_flag_bitsILi8EEENSQ_INS5_IJNSA_ILi8EEESH_EEENS5_IJSH_SC_EEEEEEEvNS4_8identityESY_S18_vS19_EENS_8epilogue10collective6detail29Sm90TmaWarpSpecializedAdapterINS1C_15DefaultEpilogueIaSJ_SJ_NS1B_6thread17LinearCombinationIaLi1EiiLNS1G_9ScaleType4KindE0ELNS_15FloatRoundStyleE2EaEENS1_15EpilogueDefaultEEEEEvvEEEEvNT_6ParamsE:
	.zero		1664


//--------------------- SYMBOLS --------------------------

	.type		.nv.reservedSmem.offset0,@object
	.size		.nv.reservedSmem.offset0,0x4
	.type		__assertfail,@function
